def matmul_kernel(
    a_ptr,
    b_ptr,
    c_ptr,
    M,
    N,
    K,
    stride_am,
    stride_ak,
    stride_bk,
    stride_bn,
    stride_cm,
    stride_cn,
    BLOCK_M: tl.constexpr,
    BLOCK_N: tl.constexpr,
    BLOCK_K: tl.constexpr,
    GROUP_M: tl.constexpr,
):
    pid = tl.program_id(axis=0)
    num_pid_m = tl.cdiv(M, BLOCK_M)
    num_pid_n = tl.cdiv(N, BLOCK_N)
    num_pid_in_group = GROUP_M * num_pid_n
    group_id = pid // num_pid_in_group
    first_pid_m = group_id * GROUP_M
    group_size_m = min(num_pid_m - first_pid_m, GROUP_M)
    pid_m = first_pid_m + ((pid % num_pid_in_group) % group_size_m)
    pid_n = (pid % num_pid_in_group) // group_size_m

    offs_am = (pid_m * BLOCK_M + tl.arange(0, BLOCK_M)) % M
    offs_bn = (pid_n * BLOCK_N + tl.arange(0, BLOCK_N)) % N
    offs_k = tl.arange(0, BLOCK_K)
    a_ptrs = a_ptr + offs_am[:, None] * stride_am + offs_k[None, :] * stride_ak
    b_ptrs = b_ptr + offs_k[:, None] * stride_bk + offs_bn[None, :] * stride_bn

    acc = tl.zeros((BLOCK_M, BLOCK_N), dtype=tl.float32)
    for kk in range(0, tl.cdiv(K, BLOCK_K)):
        a = tl.load(a_ptrs, mask=offs_k[None, :] < K - kk * BLOCK_K, other=0.0)
        b = tl.load(b_ptrs, mask=offs_k[:, None] < K - kk * BLOCK_K, other=0.0)
        acc = tl.dot(a, b, acc)
        a_ptrs += BLOCK_K * stride_ak
        b_ptrs += BLOCK_K * stride_bk

    c = acc.to(c_ptr.dtype.element_ty)
    offs_cm = pid_m * BLOCK_M + tl.arange(0, BLOCK_M)
    offs_cn = pid_n * BLOCK_N + tl.arange(0, BLOCK_N)
    c_ptrs = c_ptr + offs_cm[:, None] * stride_cm + offs_cn[None, :] * stride_cn
    mask = (offs_cm[:, None] < M) & (offs_cn[None, :] < N)
    tl.store(c_ptrs, c, mask=mask)

# config = {"BLOCK_K": 16, "BLOCK_M": 128, "BLOCK_N": 16, "GROUP_M": 8, "arch": "sm_80", "dtype": "fp16", "num_ctas": 1, "num_stages": 3, "num_warps": 4}
# arch = sm_80


// ===== COMPILED SASS (sm_80) =====

	.target	sm_80

	.elftype	@"ET_EXEC"


//--------------------- .note.nv.tkinfo           --------------------------
	.section	.note.nv.tkinfo,"",@"SHT_NOTE"
	.sectionflags	@"SHF_NOTE_NV_TKINFO"
	.tkinfo
        /*0018*/ 	.word	0x00000002
        /*0030*/ 	.string	""
        /*0030*/ 	.string	"ptxas"
        /*0030*/ 	.string	"Cuda compilation tools, release 13.0, V13.0.88"
        /*0030*/ 	.string	"Build cuda_13.0.r13.0/compiler.36424714_0"
        /*0030*/ 	.string	"-v  -suppress-debug-info  -lineinfo  -arch sm_80 "



//--------------------- .note.nv.cuinfo           --------------------------
	.section	.note.nv.cuinfo,"",@"SHT_NOTE"
	.sectionflags	@"SHF_NOTE_NV_CUINFO"
        /*0018*/ 	.short	0x0002
        /*001a*/ 	.short	0x0050
        /*001c*/ 	.short	0x0082
	.zero		2


//--------------------- .nv.info                  --------------------------
	.section	.nv.info,"",@"SHT_CUDA_INFO"
	.align	4


	//----- nvinfo : EIATTR_REGCOUNT
	.align		4
        /*0000*/ 	.byte	0x04, 0x2f
        /*0002*/ 	.short	(.L_1 - .L_0)
	.align		4
.L_0:
        /*0004*/ 	.word	index@(matmul_kernel)
        /*0008*/ 	.word	0x00000040


	//----- nvinfo : EIATTR_FRAME_SIZE
	.align		4
.L_1:
        /*000c*/ 	.byte	0x04, 0x11
        /*000e*/ 	.short	(.L_3 - .L_2)
	.align		4
.L_2:
        /*0010*/ 	.word	index@(matmul_kernel)
        /*0014*/ 	.word	0x00000000


	//----- nvinfo : EIATTR_MIN_STACK_SIZE
	.align		4
.L_3:
        /*0018*/ 	.byte	0x04, 0x12
        /*001a*/ 	.short	(.L_5 - .L_4)
	.align		4
.L_4:
        /*001c*/ 	.word	index@(matmul_kernel)
        /*0020*/ 	.word	0x00000000
.L_5:


//--------------------- .nv.info.matmul_kernel    --------------------------
	.section	.nv.info.matmul_kernel,"",@"SHT_CUDA_INFO"
	.sectionflags	@""
	.align	4


	//----- nvinfo : EIATTR_CUDA_API_VERSION
	.align		4
        /*0000*/ 	.byte	0x04, 0x37
        /*0002*/ 	.short	(.L_7 - .L_6)
.L_6:
        /*0004*/ 	.word	0x00000082


	//----- nvinfo : EIATTR_SW2861232_WAR
	.align		4
.L_7:
        /*0008*/ 	.byte	0x01, 0x35
	.zero		2


	//----- nvinfo : EIATTR_PARAM_CBANK
	.align		4
        /*000c*/ 	.byte	0x04, 0x0a
        /*000e*/ 	.short	(.L_9 - .L_8)
	.align		4
.L_8:
        /*0010*/ 	.word	index@(.nv.constant0.matmul_kernel)
        /*0014*/ 	.short	0x0160
        /*0016*/ 	.short	0x0050


	//----- nvinfo : EIATTR_CBANK_PARAM_SIZE
	.align		4
.L_9:
        /*0018*/ 	.byte	0x03, 0x19
        /*001a*/ 	.short	0x0050


	//----- nvinfo : EIATTR_KPARAM_INFO
	.align		4
        /*001c*/ 	.byte	0x04, 0x17
        /*001e*/ 	.short	(.L_11 - .L_10)
.L_10:
        /*0020*/ 	.word	0x00000000
        /*0024*/ 	.short	0x000d
        /*0026*/ 	.short	0x0048
        /*0028*/ 	.byte	0x00, 0xf4, 0x21, 0x00


	//----- nvinfo : EIATTR_KPARAM_INFO
	.align		4
.L_11:
        /*002c*/ 	.byte	0x04, 0x17
        /*002e*/ 	.short	(.L_13 - .L_12)
.L_12:
        /*0030*/ 	.word	0x00000000
        /*0034*/ 	.short	0x000c
        /*0036*/ 	.short	0x0040
        /*0038*/ 	.byte	0x00, 0xf4, 0x21, 0x00


	//----- nvinfo : EIATTR_KPARAM_INFO
	.align		4
.L_13:
        /*003c*/ 	.byte	0x04, 0x17
        /*003e*/ 	.short	(.L_15 - .L_14)
.L_14:
        /*0040*/ 	.word	0x00000000
        /*0044*/ 	.short	0x000b
        /*0046*/ 	.short	0x0038
        /*0048*/ 	.byte	0x00, 0xf0, 0x11, 0x00


	//----- nvinfo : EIATTR_KPARAM_INFO
	.align		4
.L_15:
        /*004c*/ 	.byte	0x04, 0x17
        /*004e*/ 	.short	(.L_17 - .L_16)
.L_16:
        /*0050*/ 	.word	0x00000000
        /*0054*/ 	.short	0x000a
        /*0056*/ 	.short	0x0034
        /*0058*/ 	.byte	0x00, 0xf0, 0x11, 0x00


	//----- nvinfo : EIATTR_KPARAM_INFO
	.align		4
.L_17:
        /*005c*/ 	.byte	0x04, 0x17
        /*005e*/ 	.short	(.L_19 - .L_18)
.L_18:
        /*0060*/ 	.word	0x00000000
        /*0064*/ 	.short	0x0009
        /*0066*/ 	.short	0x0030
        /*0068*/ 	.byte	0x00, 0xf0, 0x11, 0x00


	//----- nvinfo : EIATTR_KPARAM_INFO
	.align		4
.L_19:
        /*006c*/ 	.byte	0x04, 0x17
        /*006e*/ 	.short	(.L_21 - .L_20)
.L_20:
        /*0070*/ 	.word	0x00000000
        /*0074*/ 	.short	0x0008
        /*0076*/ 	.short	0x002c
        /*0078*/ 	.byte	0x00, 0xf0, 0x11, 0x00


	//----- nvinfo : EIATTR_KPARAM_INFO
	.align		4
.L_21:
        /*007c*/ 	.byte	0x04, 0x17
        /*007e*/ 	.short	(.L_23 - .L_22)
.L_22:
        /*0080*/ 	.word	0x00000000
        /*0084*/ 	.short	0x0007
        /*0086*/ 	.short	0x0028
        /*0088*/ 	.byte	0x00, 0xf0, 0x11, 0x00


	//----- nvinfo : EIATTR_KPARAM_INFO
	.align		4
.L_23:
        /*008c*/ 	.byte	0x04, 0x17
        /*008e*/ 	.short	(.L_25 - .L_24)
.L_24:
        /*0090*/ 	.word	0x00000000
        /*0094*/ 	.short	0x0006
        /*0096*/ 	.short	0x0024
        /*0098*/ 	.byte	0x00, 0xf0, 0x11, 0x00


	//----- nvinfo : EIATTR_KPARAM_INFO
	.align		4
.L_25:
        /*009c*/ 	.byte	0x04, 0x17
        /*009e*/ 	.short	(.L_27 - .L_26)
.L_26:
        /*00a0*/ 	.word	0x00000000
        /*00a4*/ 	.short	0x0005
        /*00a6*/ 	.short	0x0020
        /*00a8*/ 	.byte	0x00, 0xf0, 0x11, 0x00


	//----- nvinfo : EIATTR_KPARAM_INFO
	.align		4
.L_27:
        /*00ac*/ 	.byte	0x04, 0x17
        /*00ae*/ 	.short	(.L_29 - .L_28)
.L_28:
        /*00b0*/ 	.word	0x00000000
        /*00b4*/ 	.short	0x0004
        /*00b6*/ 	.short	0x001c
        /*00b8*/ 	.byte	0x00, 0xf0, 0x11, 0x00


	//----- nvinfo : EIATTR_KPARAM_INFO
	.align		4
.L_29:
        /*00bc*/ 	.byte	0x04, 0x17
        /*00be*/ 	.short	(.L_31 - .L_30)
.L_30:
        /*00c0*/ 	.word	0x00000000
        /*00c4*/ 	.short	0x0003
        /*00c6*/ 	.short	0x0018
        /*00c8*/ 	.byte	0x00, 0xf0, 0x11, 0x00


	//----- nvinfo : EIATTR_KPARAM_INFO
	.align		4
.L_31:
        /*00cc*/ 	.byte	0x04, 0x17
        /*00ce*/ 	.short	(.L_33 - .L_32)
.L_32:
        /*00d0*/ 	.word	0x00000000
        /*00d4*/ 	.short	0x0002
        /*00d6*/ 	.short	0x0010
        /*00d8*/ 	.byte	0x00, 0xf4, 0x21, 0x00


	//----- nvinfo : EIATTR_KPARAM_INFO
	.align		4
.L_33:
        /*00dc*/ 	.byte	0x04, 0x17
        /*00de*/ 	.short	(.L_35 - .L_34)
.L_34:
        /*00e0*/ 	.word	0x00000000
        /*00e4*/ 	.short	0x0001
        /*00e6*/ 	.short	0x0008
        /*00e8*/ 	.byte	0x00, 0xf4, 0x21, 0x00


	//----- nvinfo : EIATTR_KPARAM_INFO
	.align		4
.L_35:
        /*00ec*/ 	.byte	0x04, 0x17
        /*00ee*/ 	.short	(.L_37 - .L_36)
.L_36:
        /*00f0*/ 	.word	0x00000000
        /*00f4*/ 	.short	0x0000
        /*00f6*/ 	.short	0x0000
        /*00f8*/ 	.byte	0x00, 0xf4, 0x21, 0x00


	//----- nvinfo : EIATTR_MAXREG_COUNT
	.align		4
.L_37:
        /*00fc*/ 	.byte	0x03, 0x1b
        /*00fe*/ 	.short	0x00ff


	//----- nvinfo : EIATTR_NUM_BARRIERS
	.align		4
        /*0100*/ 	.byte	0x02, 0x4c
        /*0102*/ 	.byte	0x01
	.zero		1


	//----- nvinfo : EIATTR_MERCURY_ISA_VERSION
	.align		4
        /*0104*/ 	.byte	0x03, 0x5f
        /*0106*/ 	.short	0x0000


	//----- nvinfo : EIATTR_EXIT_INSTR_OFFSETS
	.align		4
        /*0108*/ 	.byte	0x04, 0x1c
        /*010a*/ 	.short	(.L_39 - .L_38)


	//   ....[0]....
.L_38:
        /*010c*/ 	.word	0x00001eb0


	//   ....[1]....
        /*0110*/ 	.word	0x00001ee0


	//----- nvinfo : EIATTR_REQNTID
	.align		4
.L_39:
        /*0114*/ 	.byte	0x04, 0x10
        /*0116*/ 	.short	(.L_41 - .L_40)
.L_40:
        /*0118*/ 	.word	0x00000080
        /*011c*/ 	.word	0x00000001
        /*0120*/ 	.word	0x00000001
.L_41:


//--------------------- .nv.callgraph             --------------------------
	.section	.nv.callgraph,"",@"SHT_CUDA_CALLGRAPH"
	.align	4
	.sectionentsize	8
	.align		4
        /*0000*/ 	.word	0x00000000
	.align		4
        /*0004*/ 	.word	0xffffffff
	.align		4
        /*0008*/ 	.word	0x00000000
	.align		4
        /*000c*/ 	.word	0xfffffffe
	.align		4
        /*0010*/ 	.word	0x00000000
	.align		4
        /*0014*/ 	.word	0xfffffffd
	.align		4
        /*0018*/ 	.word	0x00000000
	.align		4
        /*001c*/ 	.word	0xfffffffc


//--------------------- .nv.rel.action            --------------------------
	.section	.nv.rel.action,"",@"SHT_CUDA_RELOCINFO"
	.align	8
	.sectionentsize	8
        /*0000*/ 	.byte	0x73, 0x00, 0x00, 0x00, 0x00, 0x00, 0x00, 0x00, 0x00, 0x00, 0x00, 0x11, 0x25, 0x00, 0x05, 0x36


//--------------------- .nv.constant0.matmul_kernel --------------------------
	.section	.nv.constant0.matmul_kernel,"a",@progbits
	.sectionflags	@""
	.align	4
.nv.constant0.matmul_kernel:
	.zero		432


//--------------------- .text.matmul_kernel       --------------------------
	.section	.text.matmul_kernel,"ax",@progbits
	.sectioninfo	@"SHI_REGISTERS=64"
	.align	128
        .global         matmul_kernel
        .type           matmul_kernel,@function
        .size           matmul_kernel,(.L_x_4 - matmul_kernel)
        .other          matmul_kernel,@"STO_CUDA_ENTRY STV_DEFAULT"
matmul_kernel:
.text.matmul_kernel:
[----:B------:R-:W-:Y:S02]  /*0000*/  IMAD.MOV.U32 R1, RZ, RZ, c[0x0][0x28] ;  /* 0x00000a00ff017624 */ /* 0x000fe400078e00ff */
[----:B------:R-:W-:Y:S01]  /*0010*/  IMAD.MOV.U32 R0, RZ, RZ, c[0x0][0x17c] ;  /* 0x00005f00ff007624 */ /* 0x000fe200078e00ff */
[----:B------:R-:W0:Y:S01]  /*0020*/  S2R R5, SR_CTAID.X ;  /* 0x0000000000057919 */ /* 0x000e220000002500 */
[----:B------:R-:W-:Y:S02]  /*0030*/  ULDC UR8, c[0x0][0x180] ;  /* 0x0000600000087ab9 */ /* 0x000fe40000000800 */
[----:B------:R-:W-:Y:S01]  /*0040*/  UIADD3 UR4, UR8, 0xf, URZ ;  /* 0x0000000f08047890 */ /* 0x000fe2000fffe03f */
[----:B------:R-:W-:Y:S01]  /*0050*/  IADD3 R0, R0, 0xf, RZ ;  /* 0x0000000f00007810 */ /* 0x000fe20007ffe0ff */
[----:B------:R-:W-:Y:S02]  /*0060*/  ULDC.64 UR22, c[0x0][0x118] ;  /* 0x0000460000167ab9 */ /* 0x000fe40000000a00 */
[----:B------:R-:W-:Y:S01]  /*0070*/  UISETP.GT.AND UP0, UPT, UR4, 0xf, UPT ;  /* 0x0000000f0400788c */ /* 0x000fe2000bf04270 */
[----:B------:R-:W-:-:S04]  /*0080*/  SHF.R.S32.HI R3, RZ, 0x1f, R0 ;  /* 0x0000001fff037819 */ /* 0x000fc80000011400 */
[----:B------:R-:W-:-:S04]  /*0090*/  LEA.HI R3, R3, R0, RZ, 0x4 ;  /* 0x0000000003037211 */ /* 0x000fc800078f20ff */
[----:B------:R-:W-:-:S05]  /*00a0*/  SHF.R.S32.HI R3, RZ, 0x4, R3 ;  /* 0x00000004ff037819 */ /* 0x000fca0000011403 */
[----:B------:R-:W-:Y:S01]  /*00b0*/  IMAD.SHL.U32 R4, R3, 0x8, RZ ;  /* 0x0000000803047824 */ /* 0x000fe200078e00ff */
[----:B0-----:R-:W-:-:S04]  /*00c0*/  IABS R8, R5 ;  /* 0x0000000500087213 */ /* 0x001fc80000000000 */
[-C--:B------:R-:W-:Y:S02]  /*00d0*/  IABS R7, R4.reuse ;  /* 0x0000000400077213 */ /* 0x080fe40000000000 */
[----:B------:R-:W-:Y:S02]  /*00e0*/  IABS R10, R4 ;  /* 0x00000004000a7213 */ /* 0x000fe40000000000 */
[----:B------:R-:W0:Y:S08]  /*00f0*/  I2F.RP R0, R7 ;  /* 0x0000000700007306 */ /* 0x000e300000209400 */
[----:B0-----:R-:W0:Y:S02]  /*0100*/  MUFU.RCP R0, R0 ;  /* 0x0000000000007308 */ /* 0x001e240000001000 */
[----:B0-----:R-:W-:Y:S01]  /*0110*/  IADD3 R2, R0, 0xffffffe, RZ ;  /* 0x0ffffffe00027810 */ /* 0x001fe20007ffe0ff */
[----:B------:R-:W-:-:S05]  /*0120*/  IMAD.MOV R0, RZ, RZ, -R10 ;  /* 0x000000ffff007224 */ /* 0x000fca00078e0a0a */
[----:B------:R0:W1:Y:S02]  /*0130*/  F2I.FTZ.U32.TRUNC.NTZ R3, R2 ;  /* 0x0000000200037305 */ /* 0x000064000021f000 */
[----:B0-----:R-:W-:Y:S02]  /*0140*/  IMAD.MOV.U32 R2, RZ, RZ, RZ ;  /* 0x000000ffff027224 */ /* 0x001fe400078e00ff */
[----:B-1----:R-:W-:-:S04]  /*0150*/  IMAD.MOV R6, RZ, RZ, -R3 ;  /* 0x000000ffff067224 */ /* 0x002fc800078e0a03 */
[----:B------:R-:W-:Y:S02]  /*0160*/  IMAD R9, R6, R7, RZ ;  /* 0x0000000706097224 */ /* 0x000fe400078e02ff */
[----:B------:R-:W-:Y:S02]  /*0170*/  IMAD.MOV.U32 R6, RZ, RZ, R8 ;  /* 0x000000ffff067224 */ /* 0x000fe400078e0008 */
[----:B------:R-:W-:-:S06]  /*0180*/  IMAD.HI.U32 R3, R3, R9, R2 ;  /* 0x0000000903037227 */ /* 0x000fcc00078e0002 */
[----:B------:R-:W-:-:S04]  /*0190*/  IMAD.HI.U32 R3, R3, R6, RZ ;  /* 0x0000000603037227 */ /* 0x000fc800078e00ff */
[----:B------:R-:W-:-:S05]  /*01a0*/  IMAD R0, R3, R0, R6 ;  /* 0x0000000003007224 */ /* 0x000fca00078e0206 */
[----:B------:R-:W-:-:S13]  /*01b0*/  ISETP.GT.U32.AND P1, PT, R7, R0, PT ;  /* 0x000000000700720c */ /* 0x000fda0003f24070 */
[----:B------:R-:W-:Y:S01]  /*01c0*/  @!P1 IMAD.IADD R0, R0, 0x1, -R7 ;  /* 0x0000000100009824 */ /* 0x000fe200078e0a07 */
[----:B------:R-:W-:Y:S02]  /*01d0*/  @!P1 IADD3 R3, R3, 0x1, RZ ;  /* 0x0000000103039810 */ /* 0x000fe40007ffe0ff */
[----:B------:R-:W-:Y:S02]  /*01e0*/  ISETP.NE.AND P1, PT, R4, RZ, PT ;  /* 0x000000ff0400720c */ /* 0x000fe40003f25270 */
[----:B------:R-:W-:Y:S02]  /*01f0*/  ISETP.GE.U32.AND P0, PT, R0, R7, PT ;  /* 0x000000070000720c */ /* 0x000fe40003f06070 */
[----:B------:R-:W-:-:S04]  /*0200*/  LOP3.LUT R0, R5, R4, RZ, 0x3c, !PT ;  /* 0x0000000405007212 */ /* 0x000fc800078e3cff */
[----:B------:R-:W-:Y:S01]  /*0210*/  ISETP.GE.AND P2, PT, R0, RZ, PT ;  /* 0x000000ff0000720c */ /* 0x000fe20003f46270 */
[----:B------:R-:W-:-:S05]  /*0220*/  IMAD.MOV.U32 R0, RZ, RZ, c[0x0][0x178] ;  /* 0x00005e00ff007624 */ /* 0x000fca00078e00ff */
[----:B------:R-:W-:Y:S02]  /*0230*/  IADD3 R0, R0, 0x7f, RZ ;  /* 0x0000007f00007810 */ /* 0x000fe40007ffe0ff */
[----:B------:R-:W-:-:S05]  /*0240*/  @P0 IADD3 R3, R3, 0x1, RZ ;  /* 0x0000000103030810 */ /* 0x000fca0007ffe0ff */
[----:B------:R-:W-:Y:S01]  /*0250*/  IMAD.MOV.U32 R2, RZ, RZ, R3 ;  /* 0x000000ffff027224 */ /* 0x000fe200078e0003 */
[----:B------:R-:W-:-:S03]  /*0260*/  SHF.R.S32.HI R3, RZ, 0x1f, R0 ;  /* 0x0000001fff037819 */ /* 0x000fc60000011400 */
[----:B------:R-:W-:Y:S01]  /*0270*/  @!P2 IMAD.MOV R2, RZ, RZ, -R2 ;  /* 0x000000ffff02a224 */ /* 0x000fe200078e0a02 */
[----:B------:R-:W-:Y:S02]  /*0280*/  @!P1 LOP3.LUT R2, RZ, R4, RZ, 0x33, !PT ;  /* 0x00000004ff029212 */ /* 0x000fe400078e33ff */
[----:B------:R-:W-:-:S03]  /*0290*/  LEA.HI R3, R3, R0, RZ, 0x7 ;  /* 0x0000000003037211 */ /* 0x000fc600078f38ff */
[----:B------:R-:W-:Y:S02]  /*02a0*/  IMAD.SHL.U32 R6, R2, 0x8, RZ ;  /* 0x0000000802067824 */ /* 0x000fe400078e00ff */
[----:B------:R-:W-:-:S03]  /*02b0*/  IMAD.MOV R2, RZ, RZ, -R2 ;  /* 0x000000ffff027224 */ /* 0x000fc600078e0a02 */
[----:B------:R-:W-:Y:S01]  /*02c0*/  LEA.HI.SX32 R3, R3, -R6, 0x19 ;  /* 0x8000000603037211 */ /* 0x000fe200078fcaff */
[----:B------:R-:W-:-:S03]  /*02d0*/  IMAD R4, R4, R2, R5 ;  /* 0x0000000204047224 */ /* 0x000fc600078e0205 */
[----:B------:R-:W-:Y:S02]  /*02e0*/  IMNMX R11, R3, 0x8, PT ;  /* 0x00000008030b7817 */ /* 0x000fe40003800200 */
[----:B------:R-:W-:Y:S02]  /*02f0*/  IABS R9, R4 ;  /* 0x0000000400097213 */ /* 0x000fe40000000000 */
[----:B------:R-:W-:-:S04]  /*0300*/  IABS R7, R11 ;  /* 0x0000000b00077213 */ /* 0x000fc80000000000 */
[----:B------:R-:W0:Y:S08]  /*0310*/  I2F.RP R0, R7 ;  /* 0x0000000700007306 */ /* 0x000e300000209400 */
[----:B0-----:R-:W0:Y:S02]  /*0320*/  MUFU.RCP R0, R0 ;  /* 0x0000000000007308 */ /* 0x001e240000001000 */
[----:B0-----:R-:W-:-:S06]  /*0330*/  IADD3 R3, R0, 0xffffffe, RZ ;  /* 0x0ffffffe00037810 */ /* 0x001fcc0007ffe0ff */
[----:B------:R-:W0:Y:S02]  /*0340*/  F2I.FTZ.U32.TRUNC.NTZ R3, R3 ;  /* 0x0000000300037305 */ /* 0x000e24000021f000 */
[----:B0-----:R-:W-:-:S04]  /*0350*/  IMAD.MOV R8, RZ, RZ, -R3 ;  /* 0x000000ffff087224 */ /* 0x001fc800078e0a03 */
[----:B------:R-:W-:Y:S01]  /*0360*/  IMAD.MOV.U32 R2, RZ, RZ, R8 ;  /* 0x000000ffff027224 */ /* 0x000fe200078e0008 */
[----:B------:R-:W-:-:S03]  /*0370*/  IABS R8, R11 ;  /* 0x0000000b00087213 */ /* 0x000fc60000000000 */
[----:B------:R-:W-:Y:S02]  /*0380*/  IMAD R5, R2, R7, RZ ;  /* 0x0000000702057224 */ /* 0x000fe400078e02ff */
[----:B------:R-:W-:Y:S02]  /*0390*/  IMAD.MOV.U32 R2, RZ, RZ, RZ ;  /* 0x000000ffff027224 */ /* 0x000fe400078e00ff */
[----:B------:R-:W-:Y:S02]  /*03a0*/  IMAD.MOV R0, RZ, RZ, -R8 ;  /* 0x000000ffff007224 */ /* 0x000fe400078e0a08 */
        /* <DEDUP_REMOVED lines=9> */
[----:B------:R-:W-:Y:S02]  /*0440*/  ISETP.GE.AND P2, PT, R0, RZ, PT ;  /* 0x000000ff0000720c */ /* 0x000fe40003f46270 */
[----:B------:R-:W0:Y:S05]  /*0450*/  S2R R0, SR_TID.X ;  /* 0x0000000000007919 */ /* 0x000e2a0000002100 */
[----:B------:R-:W-:Y:S02]  /*0460*/  @P0 IADD3 R2, R2, 0x1, RZ ;  /* 0x0000000102020810 */ /* 0x000fe40007ffe0ff */
[----:B------:R-:W-:-:S03]  /*0470*/  PLOP3.LUT P0, PT, PT, PT, UP0, 0x80, 0x0 ;  /* 0x000000000000781c */ /* 0x000fc60003f0f008 */
[----:B------:R-:W-:-:S04]  /*0480*/  IMAD.MOV.U32 R5, RZ, RZ, R2 ;  /* 0x000000ffff057224 */ /* 0x000fc800078e0002 */
[----:B------:R-:W-:Y:S01]  /*0490*/  @!P2 IMAD.MOV R5, RZ, RZ, -R5 ;  /* 0x000000ffff05a224 */ /* 0x000fe200078e0a05 */
[----:B------:R-:W-:-:S05]  /*04a0*/  @!P1 LOP3.LUT R5, RZ, R11, RZ, 0x33, !PT ;  /* 0x0000000bff059212 */ /* 0x000fca00078e33ff */
[----:B------:R-:W-:Y:S02]  /*04b0*/  IMAD.MOV R2, RZ, RZ, -R5 ;  /* 0x000000ffff027224 */ /* 0x000fe400078e0a05 */
[----:B------:R-:W-:Y:S02]  /*04c0*/  IMAD.SHL.U32 R5, R5, 0x10, RZ ;  /* 0x0000001005057824 */ /* 0x000fe400078e00ff */
[----:B------:R-:W-:Y:S01]  /*04d0*/  IMAD R2, R11, R2, R4 ;  /* 0x000000020b027224 */ /* 0x000fe200078e0204 */
[C---:B0-----:R-:W-:Y:S02]  /*04e0*/  LOP3.LUT R39, R0.reuse, 0x7f, RZ, 0xc0, !PT ;  /* 0x0000007f00277812 */ /* 0x041fe400078ec0ff */
[----:B------:R-:W-:Y:S01]  /*04f0*/  LOP3.LUT R3, R0, 0xf, RZ, 0xc0, !PT ;  /* 0x0000000f00037812 */ /* 0x000fe200078ec0ff */
[----:B------:R-:W-:Y:S01]  /*0500*/  IMAD.IADD R4, R6, 0x1, R2 ;  /* 0x0000000106047824 */ /* 0x000fe200078e0202 */
[----:B------:R-:W-:-:S03]  /*0510*/  LOP3.LUT R2, R0, 0x70, RZ, 0xc0, !PT ;  /* 0x0000007000027812 */ /* 0x000fc600078ec0ff */
[----:B------:R-:W-:Y:S01]  /*0520*/  IMAD R4, R4, 0x80, R39 ;  /* 0x0000008004047824 */ /* 0x000fe200078e0227 */
[----:B------:R-:W-:Y:S05]  /*0530*/  @P0 BRA `(.L_x_0) ;  /* 0x0000008000000947 */ /* 0x000fea0003800000 */
[C---:B------:R-:W-:Y:S01]  /*0540*/  IMAD.SHL.U32 R7, R0.reuse, 0x20, RZ ;  /* 0x0000002000077824 */ /* 0x040fe200078e00ff */
[----:B------:R-:W-:Y:S01]  /*0550*/  LOP3.LUT R6, R0, 0x10, RZ, 0xc0, !PT ;  /* 0x0000001000067812 */ /* 0x000fe200078ec0ff */
[----:B------:R-:W-:Y:S01]  /*0560*/  CS2R R12, SRZ ;  /* 0x00000000000c7805 */ /* 0x000fe2000001ff00 */
[----:B------:R-:W-:Y:S01]  /*0570*/  CS2R R20, SRZ ;  /* 0x0000000000147805 */ /* 0x000fe2000001ff00 */
[----:B------:R-:W-:Y:S01]  /*0580*/  CS2R R14, SRZ ;  /* 0x00000000000e7805 */ /* 0x000fe2000001ff00 */
[----:B------:R-:W-:Y:S01]  /*0590*/  CS2R R22, SRZ ;  /* 0x0000000000167805 */ /* 0x000fe2000001ff00 */
[----:B------:R-:W-:Y:S01]  /*05a0*/  LOP3.LUT R7, R7, 0x60, RZ, 0xc0, !PT ;  /* 0x0000006007077812 */ /* 0x000fe200078ec0ff */
[----:B------:R-:W-:Y:S05]  /*05b0*/  BRA `(.L_x_1) ;  /* 0x000010c000007947 */ /* 0x000fea0003800000 */
.L_x_0:
[----:B------:R-:W-:Y:S01]  /*05c0*/  IABS R9, c[0x0][0x17c] ;  /* 0x00005f0000097a13 */ /* 0x000fe20000000000 */
[----:B------:R-:W-:Y:S01]  /*05d0*/  IMAD R25, R3, c[0x0][0x18c], RZ ;  /* 0x0000630003197a24 */ /* 0x000fe200078e02ff */
[----:B------:R-:W-:Y:S01]  /*05e0*/  IABS R8, c[0x0][0x178] ;  /* 0x00005e0000087a13 */ /* 0x000fe20000000000 */
[----:B------:R-:W-:Y:S01]  /*05f0*/  USHF.R.S32.HI UR5, URZ, 0x1f, UR4 ;  /* 0x0000001f3f057899 */ /* 0x000fe20008011404 */
[----:B------:R-:W0:Y:S01]  /*0600*/  I2F.RP R12, R9 ;  /* 0x00000009000c7306 */ /* 0x000e220000209400 */
[----:B------:R-:W-:Y:S01]  /*0610*/  LEA.HI R14, R2, R5, RZ, 0x1c ;  /* 0x00000005020e7211 */ /* 0x000fe200078fe0ff */
[----:B------:R-:W-:Y:S01]  /*0620*/  IMAD.SHL.U32 R39, R39, 0x2, RZ ;  /* 0x0000000227277824 */ /* 0x000fe200078e00ff */
[----:B------:R-:W-:Y:S01]  /*0630*/  IABS R19, R4 ;  /* 0x0000000400137213 */ /* 0x000fe20000000000 */
[----:B------:R-:W-:Y:S01]  /*0640*/  ULEA.HI UR5, UR5, UR4, URZ, 0x4 ;  /* 0x0000000405057291 */ /* 0x000fe2000f8f203f */
[C---:B------:R-:W-:Y:S01]  /*0650*/  IADD3 R6, R14.reuse, 0x8, RZ ;  /* 0x000000080e067810 */ /* 0x040fe20007ffe0ff */
[----:B------:R-:W-:Y:S01]  /*0660*/  ULDC.64 UR6, c[0x0][0x188] ;  /* 0x0000620000067ab9 */ /* 0x000fe20000000a00 */
[----:B------:R-:W-:Y:S01]  /*0670*/  ISETP.GE.AND P1, PT, R14, RZ, PT ;  /* 0x000000ff0e00720c */ /* 0x000fe20003f26270 */
[----:B------:R-:W1:Y:S01]  /*0680*/  I2F.RP R13, R8 ;  /* 0x00000008000d7306 */ /* 0x000e620000209400 */
[----:B------:R-:W-:Y:S01]  /*0690*/  ISETP.GE.AND P0, PT, R6, RZ, PT ;  /* 0x000000ff0600720c */ /* 0x000fe20003f06270 */
[----:B------:R-:W-:Y:S01]  /*06a0*/  CS2R R20, SRZ ;  /* 0x0000000000147805 */ /* 0x000fe2000001ff00 */
[----:B------:R-:W-:Y:S01]  /*06b0*/  CS2R R22, SRZ ;  /* 0x0000000000167805 */ /* 0x000fe2000001ff00 */
[C---:B------:R-:W-:Y:S01]  /*06c0*/  LOP3.LUT R43, R39.reuse, 0x10, RZ, 0x3c, !PT ;  /* 0x00000010272b7812 */ /* 0x040fe200078e3cff */
[----:B------:R-:W-:Y:S01]  /*06d0*/  USHF.L.U32 UR24, UR6, 0x4, URZ ;  /* 0x0000000406187899 */ /* 0x000fe2000800063f */
[C---:B------:R-:W-:Y:S01]  /*06e0*/  LOP3.LUT R44, R39.reuse, 0x20, RZ, 0x3c, !PT ;  /* 0x00000020272c7812 */ /* 0x040fe200078e3cff */
[----:B------:R-:W-:Y:S01]  /*06f0*/  UIMAD UR9, UR6, 0xf, URZ ;  /* 0x0000000f060978a4 */ /* 0x000fe2000f8e023f */
[----:B0-----:R-:W0:Y:S01]  /*0700*/  MUFU.RCP R12, R12 ;  /* 0x0000000c000c7308 */ /* 0x001e220000001000 */
[C---:B------:R-:W-:Y:S01]  /*0710*/  LOP3.LUT R45, R39.reuse, 0x30, RZ, 0x3c, !PT ;  /* 0x00000030272d7812 */ /* 0x040fe200078e3cff */
[----:B------:R-:W-:Y:S01]  /*0720*/  UIMAD UR10, UR6, 0xe, URZ ;  /* 0x0000000e060a78a4 */ /* 0x000fe2000f8e023f */
[C---:B------:R-:W-:Y:S01]  /*0730*/  LOP3.LUT R46, R39.reuse, 0x40, RZ, 0x3c, !PT ;  /* 0x00000040272e7812 */ /* 0x040fe200078e3cff */
[----:B------:R-:W-:Y:S01]  /*0740*/  UIMAD UR11, UR6, 0xd, URZ ;  /* 0x0000000d060b78a4 */ /* 0x000fe2000f8e023f */
[C---:B------:R-:W-:Y:S01]  /*0750*/  LOP3.LUT R47, R39.reuse, 0x50, RZ, 0x3c, !PT ;  /* 0x00000050272f7812 */ /* 0x040fe200078e3cff */
[----:B------:R-:W-:Y:S01]  /*0760*/  UIMAD UR12, UR6, 0xc, URZ ;  /* 0x0000000c060c78a4 */ /* 0x000fe2000f8e023f */
[C---:B------:R-:W-:Y:S01]  /*0770*/  LOP3.LUT R48, R39.reuse, 0x60, RZ, 0x3c, !PT ;  /* 0x0000006027307812 */ /* 0x040fe200078e3cff */
[----:B-1----:R-:W1:Y:S01]  /*0780*/  MUFU.RCP R13, R13 ;  /* 0x0000000d000d7308 */ /* 0x002e620000001000 */
[----:B------:R-:W-:Y:S01]  /*0790*/  LOP3.LUT R41, R39, 0x70, RZ, 0x3c, !PT ;  /* 0x0000007027297812 */ /* 0x000fe200078e3cff */
[----:B------:R-:W-:-:S02]  /*07a0*/  UIMAD UR13, UR6, 0xb, URZ ;  /* 0x0000000b060d78a4 */ /* 0x000fc4000f8e023f */
[----:B------:R-:W-:Y:S02]  /*07b0*/  UIMAD UR14, UR6, 0xa, URZ ;  /* 0x0000000a060e78a4 */ /* 0x000fe4000f8e023f */
[----:B------:R-:W-:Y:S01]  /*07c0*/  UIMAD UR15, UR6, 0x9, URZ ;  /* 0x00000009060f78a4 */ /* 0x000fe2000f8e023f */
[----:B0-----:R-:W-:Y:S01]  /*07d0*/  IADD3 R10, R12, 0xffffffe, RZ ;  /* 0x0ffffffe0c0a7810 */ /* 0x001fe20007ffe0ff */
[----:B------:R-:W-:Y:S01]  /*07e0*/  USHF.L.U32 UR16, UR6, 0x3, URZ ;  /* 0x0000000306107899 */ /* 0x000fe2000800063f */
[----:B------:R-:W-:Y:S01]  /*07f0*/  IABS R12, R6 ;  /* 0x00000006000c7213 */ /* 0x000fe20000000000 */
[----:B------:R-:W-:Y:S01]  /*0800*/  IMAD.MOV.U32 R6, RZ, RZ, RZ ;  /* 0x000000ffff067224 */ /* 0x000fe200078e00ff */
[----:B------:R0:W2:Y:S01]  /*0810*/  F2I.FTZ.U32.TRUNC.NTZ R11, R10 ;  /* 0x0000000a000b7305 */ /* 0x0000a2000021f000 */
[----:B------:R-:W-:Y:S02]  /*0820*/  UIMAD UR17, UR6, 0x7, URZ ;  /* 0x00000007061178a4 */ /* 0x000fe4000f8e023f */
[----:B------:R-:W-:Y:S01]  /*0830*/  UIMAD UR18, UR6, 0x6, URZ ;  /* 0x00000006061278a4 */ /* 0x000fe2000f8e023f */
[----:B-1----:R-:W-:Y:S01]  /*0840*/  IADD3 R7, R13, 0xffffffe, RZ ;  /* 0x0ffffffe0d077810 */ /* 0x002fe20007ffe0ff */
[----:B------:R-:W-:Y:S01]  /*0850*/  UIMAD UR19, UR6, 0x5, URZ ;  /* 0x00000005061378a4 */ /* 0x000fe2000f8e023f */
[----:B------:R-:W-:Y:S01]  /*0860*/  IABS R13, R14 ;  /* 0x0000000e000d7213 */ /* 0x000fe20000000000 */
[----:B------:R-:W-:Y:S01]  /*0870*/  USHF.L.U32 UR20, UR6, 0x2, URZ ;  /* 0x0000000206147899 */ /* 0x000fe2000800063f */
[----:B0-----:R-:W-:-:S02]  /*0880*/  IMAD.MOV.U32 R10, RZ, RZ, RZ ;  /* 0x000000ffff0a7224 */ /* 0x001fc400078e00ff */
[----:B------:R-:W0:Y:S01]  /*0890*/  F2I.FTZ.U32.TRUNC.NTZ R7, R7 ;  /* 0x0000000700077305 */ /* 0x000e22000021f000 */
[----:B------:R-:W-:Y:S02]  /*08a0*/  UIMAD UR21, UR6, 0x3, URZ ;  /* 0x00000003061578a4 */ /* 0x000fe4000f8e023f */
[----:B------:R-:W-:Y:S02]  /*08b0*/  USHF.L.U32 UR7, UR7, 0x4, URZ ;  /* 0x0000000407077899 */ /* 0x000fe4000800063f */
[----:B------:R-:W-:Y:S01]  /*08c0*/  USHF.L.U32 UR6, UR6, 0x1, URZ ;  /* 0x0000000106067899 */ /* 0x000fe2000800063f */
[----:B--2---:R-:W-:Y:S01]  /*08d0*/  IMAD.MOV R16, RZ, RZ, -R11 ;  /* 0x000000ffff107224 */ /* 0x004fe200078e0a0b */
[----:B------:R-:W-:-:S03]  /*08e0*/  USHF.R.S32.HI UR5, URZ, 0x4, UR5 ;  /* 0x000000043f057899 */ /* 0x000fc60008011405 */
[----:B------:R-:W-:Y:S01]  /*08f0*/  IMAD R15, R16, R9, RZ ;  /* 0x00000009100f7224 */ /* 0x000fe200078e02ff */
[----:B------:R-:W-:-:S03]  /*0900*/  SHF.R.S32.HI R16, RZ, 0x2, R0 ;  /* 0x00000002ff107819 */ /* 0x000fc60000011400 */
[----:B------:R-:W-:Y:S01]  /*0910*/  IMAD.HI.U32 R10, R11, R15, R10 ;  /* 0x0000000f0b0a7227 */ /* 0x000fe200078e000a */
[----:B------:R-:W-:-:S03]  /*0920*/  SGXT R16, R16, 0x1 ;  /* 0x000000011010781a */ /* 0x000fc60000000200 */
[----:B0-----:R-:W-:Y:S01]  /*0930*/  IMAD.MOV R15, RZ, RZ, -R7 ;  /* 0x000000ffff0f7224 */ /* 0x001fe200078e0a07 */
[----:B------:R-:W-:Y:S01]  /*0940*/  LOP3.LUT R16, R16, 0x90, RZ, 0xc0, !PT ;  /* 0x0000009010107812 */ /* 0x000fe200078ec0ff */
[----:B------:R-:W-:-:S04]  /*0950*/  IMAD.HI.U32 R11, R10, R12, RZ ;  /* 0x0000000c0a0b7227 */ /* 0x000fc800078e00ff */
[----:B------:R-:W-:-:S04]  /*0960*/  IMAD.HI.U32 R10, R10, R13, RZ ;  /* 0x0000000d0a0a7227 */ /* 0x000fc800078e00ff */
[----:B------:R-:W-:Y:S02]  /*0970*/  IMAD R15, R15, R8, RZ ;  /* 0x000000080f0f7224 */ /* 0x000fe400078e02ff */
[----:B------:R-:W-:Y:S02]  /*0980*/  IMAD.MOV R11, RZ, RZ, -R11 ;  /* 0x000000ffff0b7224 */ /* 0x000fe400078e0a0b */
[----:B------:R-:W-:Y:S02]  /*0990*/  IMAD.MOV R14, RZ, RZ, -R10 ;  /* 0x000000ffff0e7224 */ /* 0x000fe400078e0a0a */
[----:B------:R-:W-:-:S04]  /*09a0*/  IMAD.HI.U32 R6, R7, R15, R6 ;  /* 0x0000000f07067227 */ /* 0x000fc800078e0006 */
[C---:B------:R-:W-:Y:S01]  /*09b0*/  IMAD R10, R9.reuse, R11, R12 ;  /* 0x0000000b090a7224 */ /* 0x040fe200078e020c */
[----:B------:R-:W-:Y:S01]  /*09c0*/  SHF.R.S32.HI R11, RZ, 0x6, R0 ;  /* 0x00000006ff0b7819 */ /* 0x000fe20000011400 */
[C---:B------:R-:W-:Y:S01]  /*09d0*/  IMAD R12, R9.reuse, R14, R13 ;  /* 0x0000000e090c7224 */ /* 0x040fe200078e020d */
[----:B------:R-:W-:Y:S01]  /*09e0*/  LOP3.LUT R13, R0, 0x7, RZ, 0xc0, !PT ;  /* 0x00000007000d7812 */ /* 0x000fe200078ec0ff */
[----:B------:R-:W-:Y:S01]  /*09f0*/  IMAD.HI.U32 R6, R6, R19, RZ ;  /* 0x0000001306067227 */ /* 0x000fe200078e00ff */
[C---:B------:R-:W-:Y:S02]  /*0a00*/  ISETP.GT.U32.AND P2, PT, R9.reuse, R10, PT ;  /* 0x0000000a0900720c */ /* 0x040fe40003f44070 */
[----:B------:R-:W-:Y:S01]  /*0a10*/  ISETP.GT.U32.AND P3, PT, R9, R12, PT ;  /* 0x0000000c0900720c */ /* 0x000fe20003f64070 */
[----:B------:R-:W-:Y:S01]  /*0a20*/  IMAD.MOV R6, RZ, RZ, -R6 ;  /* 0x000000ffff067224 */ /* 0x000fe200078e0a06 */
[----:B------:R-:W-:Y:S01]  /*0a30*/  SGXT R11, R11, 0x1 ;  /* 0x000000010b0b781a */ /* 0x000fe20000000200 */
[----:B------:R-:W-:-:S02]  /*0a40*/  IMAD.SHL.U32 R15, R13, 0x10, RZ ;  /* 0x000000100d0f7824 */ /* 0x000fc400078e00ff */
[----:B------:R-:W-:Y:S01]  /*0a50*/  IMAD R19, R8, R6, R19 ;  /* 0x0000000608137224 */ /* 0x000fe200078e0213 */
[----:B------:R-:W-:Y:S01]  /*0a60*/  LOP3.LUT R36, R11, 0x90, RZ, 0xc0, !PT ;  /* 0x000000900b247812 */ /* 0x000fe200078ec0ff */
[----:B------:R-:W-:Y:S01]  /*0a70*/  IMAD.SHL.U32 R7, R0, 0x2, RZ ;  /* 0x0000000200077824 */ /* 0x000fe200078e00ff */
[----:B------:R-:W-:Y:S02]  /*0a80*/  LOP3.LUT R14, R15, 0x60, R0, 0x78, !PT ;  /* 0x000000600f0e7812 */ /* 0x000fe400078e7800 */
[----:B------:R-:W-:Y:S01]  /*0a90*/  ISETP.GT.U32.AND P4, PT, R8, R19, PT ;  /* 0x000000130800720c */ /* 0x000fe20003f84070 */
[----:B------:R-:W-:Y:S01]  /*0aa0*/  @!P2 IMAD.IADD R10, R10, 0x1, -R9 ;  /* 0x000000010a0aa824 */ /* 0x000fe200078e0a09 */
[----:B------:R-:W-:Y:S01]  /*0ab0*/  LOP3.LUT R14, R14, 0x10, R7, 0x78, !PT ;  /* 0x000000100e0e7812 */ /* 0x000fe200078e7807 */
[----:B------:R-:W-:Y:S01]  /*0ac0*/  @!P3 IMAD.IADD R12, R12, 0x1, -R9 ;  /* 0x000000010c0cb824 */ /* 0x000fe200078e0a09 */
[----:B------:R-:W-:Y:S02]  /*0ad0*/  LOP3.LUT R36, R36, 0x7e, R7, 0x78, !PT ;  /* 0x0000007e24247812 */ /* 0x000fe400078e7807 */
[----:B------:R-:W-:-:S02]  /*0ae0*/  ISETP.GT.U32.AND P2, PT, R9, R10, PT ;  /* 0x0000000a0900720c */ /* 0x000fc40003f44070 */
[----:B------:R-:W-:Y:S02]  /*0af0*/  ISETP.GT.U32.AND P3, PT, R9, R12, PT ;  /* 0x0000000c0900720c */ /* 0x000fe40003f64070 */
[----:B------:R-:W-:Y:S01]  /*0b00*/  LOP3.LUT R16, R16, 0x10, R7, 0x78, !PT ;  /* 0x0000001010107812 */ /* 0x000fe200078e7807 */
[C---:B------:R-:W-:Y:S01]  /*0b10*/  IMAD.SHL.U32 R7, R0.reuse, 0x20, RZ ;  /* 0x0000002000077824 */ /* 0x040fe200078e00ff */
[----:B------:R-:W-:Y:S01]  /*0b20*/  LOP3.LUT R6, R0, 0x10, RZ, 0xc0, !PT ;  /* 0x0000001000067812 */ /* 0x000fe200078ec0ff */
[----:B------:R-:W-:-:S03]  /*0b30*/  @!P4 IMAD.IADD R19, R19, 0x1, -R8 ;  /* 0x000000011313c824 */ /* 0x000fc600078e0a08 */
[----:B------:R-:W-:Y:S01]  /*0b40*/  LOP3.LUT R7, R7, 0x60, RZ, 0xc0, !PT ;  /* 0x0000006007077812 */ /* 0x000fe200078ec0ff */
[----:B------:R-:W-:Y:S01]  /*0b50*/  IMAD R37, R13, 0x2, R6 ;  /* 0x000000020d257824 */ /* 0x000fe200078e0206 */
[----:B------:R-:W-:Y:S01]  /*0b60*/  ISETP.GT.U32.AND P4, PT, R8, R19, PT ;  /* 0x000000130800720c */ /* 0x000fe20003f84070 */
[--C-:B------:R-:W-:Y:S01]  /*0b70*/  @!P2 IMAD.IADD R10, R10, 0x1, -R9.reuse ;  /* 0x000000010a0aa824 */ /* 0x100fe200078e0a09 */
[----:B------:R-:W-:Y:S01]  /*0b80*/  ISETP.NE.AND P2, PT, RZ, c[0x0][0x17c], PT ;  /* 0x00005f00ff007a0c */ /* 0x000fe20003f45270 */
[----:B------:R-:W-:Y:S01]  /*0b90*/  @!P3 IMAD.IADD R12, R12, 0x1, -R9 ;  /* 0x000000010c0cb824 */ /* 0x000fe200078e0a09 */
[----:B------:R-:W-:Y:S01]  /*0ba0*/  LOP3.LUT R9, RZ, c[0x0][0x17c], RZ, 0x33, !PT ;  /* 0x00005f00ff097a12 */ /* 0x000fe200078e33ff */
[----:B------:R-:W-:Y:S01]  /*0bb0*/  @!P0 IMAD.MOV R10, RZ, RZ, -R10 ;  /* 0x000000ffff0a8224 */ /* 0x000fe200078e0a0a */
[----:B------:R-:W-:Y:S01]  /*0bc0*/  ISETP.NE.AND P0, PT, RZ, c[0x0][0x178], PT ;  /* 0x00005e00ff007a0c */ /* 0x000fe20003f05270 */
[----:B------:R-:W-:Y:S01]  /*0bd0*/  @!P1 IMAD.MOV R12, RZ, RZ, -R12 ;  /* 0x000000ffff0c9224 */ /* 0x000fe200078e0a0c */
[----:B------:R-:W-:Y:S01]  /*0be0*/  ISETP.GE.AND P1, PT, R4, RZ, PT ;  /* 0x000000ff0400720c */ /* 0x000fe20003f26270 */
[----:B------:R-:W-:Y:S01]  /*0bf0*/  IMAD R11, R6, 0x10, R7 ;  /* 0x00000010060b7824 */ /* 0x000fe200078e0207 */
[----:B------:R-:W-:Y:S01]  /*0c00*/  SEL R42, R9, R10, !P2 ;  /* 0x0000000a092a7207 */ /* 0x000fe20005000000 */
[----:B------:R-:W-:Y:S01]  /*0c10*/  IMAD.U32 R37, R37, 0x80, R14 ;  /* 0x0000008025257824 */ /* 0x000fe200078e000e */
[----:B------:R-:W-:Y:S01]  /*0c20*/  SEL R40, R9, R12, !P2 ;  /* 0x0000000c09287207 */ /* 0x000fe20005000000 */
[----:B------:R-:W-:Y:S01]  /*0c30*/  @!P4 IMAD.IADD R19, R19, 0x1, -R8 ;  /* 0x000000011313c824 */ /* 0x000fe200078e0a08 */
[----:B------:R-:W-:Y:S01]  /*0c40*/  CS2R R12, SRZ ;  /* 0x00000000000c7805 */ /* 0x000fe2000001ff00 */
[----:B------:R-:W-:Y:S01]  /*0c50*/  IMAD.IADD R38, R16, 0x1, R11 ;  /* 0x0000000110267824 */ /* 0x000fe200078e020b */
[----:B------:R-:W-:Y:S01]  /*0c60*/  CS2R R8, SRZ ;  /* 0x0000000000087805 */ /* 0x000fe2000001ff00 */
[----:B------:R-:W-:Y:S01]  /*0c70*/  IMAD.MOV.U32 R24, RZ, RZ, R19 ;  /* 0x000000ffff187224 */ /* 0x000fe200078e0013 */
[----:B------:R-:W-:Y:S01]  /*0c80*/  CS2R R10, SRZ ;  /* 0x00000000000a7805 */ /* 0x000fe2000001ff00 */
[----:B------:R-:W-:Y:S01]  /*0c90*/  CS2R R14, SRZ ;  /* 0x00000000000e7805 */ /* 0x000fe2000001ff00 */
[----:B------:R-:W-:Y:S01]  /*0ca0*/  CS2R R16, SRZ ;  /* 0x0000000000107805 */ /* 0x000fe2000001ff00 */
[----:B------:R-:W-:Y:S01]  /*0cb0*/  @!P1 IMAD.MOV R24, RZ, RZ, -R24 ;  /* 0x000000ffff189224 */ /* 0x000fe200078e0a18 */
[----:B------:R-:W-:Y:S01]  /*0cc0*/  @!P0 LOP3.LUT R24, RZ, c[0x0][0x178], RZ, 0x33, !PT ;  /* 0x00005e00ff188a12 */ /* 0x000fe200078e33ff */
[----:B------:R-:W-:Y:S01]  /*0cd0*/  CS2R R18, SRZ ;  /* 0x0000000000127805 */ /* 0x000fe2000001ff00 */
[----:B------:R-:W-:Y:S01]  /*0ce0*/  LEA R26, P0, R25, c[0x0][0x168], 0x1 ;  /* 0x00005a00191a7a11 */ /* 0x000fe200078008ff */
[----:B------:R-:W-:-:S02]  /*0cf0*/  IMAD R42, R42, c[0x0][0x190], RZ ;  /* 0x000064002a2a7a24 */ /* 0x000fc400078e02ff */
[----:B------:R-:W-:Y:S01]  /*0d00*/  IMAD R24, R24, c[0x0][0x184], RZ ;  /* 0x0000610018187a24 */ /* 0x000fe200078e02ff */
[----:B------:R-:W-:Y:S01]  /*0d10*/  LEA.HI.X.SX32 R25, R25, c[0x0][0x16c], 0x1, P0 ;  /* 0x00005b0019197a11 */ /* 0x000fe200000f0eff */
[----:B------:R-:W-:-:S03]  /*0d20*/  IMAD R40, R40, c[0x0][0x190], RZ ;  /* 0x0000640028287a24 */ /* 0x000fc600078e02ff */
[----:B------:R-:W-:-:S04]  /*0d30*/  LEA R58, P1, R24, c[0x0][0x160], 0x1 ;  /* 0x00005800183a7a11 */ /* 0x000fc800078208ff */
[----:B------:R-:W-:Y:S02]  /*0d40*/  LEA.HI.X.SX32 R59, R24, c[0x0][0x164], 0x1, P1 ;  /* 0x00005900183b7a11 */ /* 0x000fe400008f0eff */
.L_x_2:
[----:B------:R-:W-:Y:S01]  /*0d50*/  ISETP.LT.AND P0, PT, RZ, UR8, PT ;  /* 0x00000008ff007c0c */ /* 0x000fe2000bf01270 */
[----:B------:R-:W-:Y:S01]  /*0d60*/  UISETP.GT.AND UP0, UPT, UR8, 0x8, UPT ;  /* 0x000000080800788c */ /* 0x000fe2000bf04270 */
[----:B------:R-:W-:Y:S01]  /*0d70*/  PRMT R56, RZ, 0x7610, R56 ;  /* 0x00007610ff387816 */ /* 0x000fe20000000038 */
[----:B------:R-:W-:-:S04]  /*0d80*/  IMAD.U32 R29, RZ, RZ, UR16 ;  /* 0x00000010ff1d7e24 */ /* 0x000fc8000f8e00ff */
[----:B------:R-:W-:Y:S01]  /*0d90*/  PLOP3.LUT P1, PT, PT, PT, UP0, 0x80, 0x0 ;  /* 0x000000000000781c */ /* 0x000fe20003f2f008 */
[----:B------:R-:W-:Y:S01]  /*0da0*/  IMAD.WIDE R28, R29, 0x2, R58 ;  /* 0x000000021d1c7825 */ /* 0x000fe200078e023a */
[----:B------:R-:W-:-:S04]  /*0db0*/  PRMT R24, RZ, 0x7610, R24 ;  /* 0x00007610ff187816 */ /* 0x000fc80000000018 */
[----:B------:R-:W2:Y:S07]  /*0dc0*/  @P0 LDG.E.U16 R56, [R58.64] ;  /* 0x000000163a380981 */ /* 0x000eae000c1e1500 */
[----:B------:R0:W3:Y:S01]  /*0dd0*/  @P1 LDG.E.U16 R24, [R28.64] ;  /* 0x000000161c181981 */ /* 0x0000e2000c1e1500 */
[----:B------:R-:W-:Y:S01]  /*0de0*/  UISETP.GT.AND UP0, UPT, UR8, 0x1, UPT ;  /* 0x000000010800788c */ /* 0x000fe2000bf04270 */
[----:B------:R-:W-:Y:S01]  /*0df0*/  IMAD.MOV.U32 R33, RZ, RZ, c[0x0][0x188] ;  /* 0x00006200ff217624 */ /* 0x000fe200078e00ff */
[----:B------:R-:W-:Y:S01]  /*0e00*/  PRMT R54, RZ, 0x7610, R54 ;  /* 0x00007610ff367816 */ /* 0x000fe20000000036 */
[----:B------:R-:W-:-:S02]  /*0e10*/  UISETP.GT.AND UP1, UPT, UR8, 0x2, UPT ;  /* 0x000000020800788c */ /* 0x000fc4000bf24270 */
[----:B------:R-:W-:Y:S01]  /*0e20*/  IMAD.WIDE R32, R33, 0x2, R58 ;  /* 0x0000000221207825 */ /* 0x000fe200078e023a */
[----:B------:R-:W-:Y:S01]  /*0e30*/  PLOP3.LUT P0, PT, PT, PT, UP0, 0x80, 0x0 ;  /* 0x000000000000781c */ /* 0x000fe20003f0f008 */
[----:B------:R-:W-:Y:S02]  /*0e40*/  UISETP.GT.AND UP2, UPT, UR8, 0x3, UPT ;  /* 0x000000030800788c */ /* 0x000fe4000bf44270 */
[----:B------:R-:W-:Y:S01]  /*0e50*/  IMAD.U32 R31, RZ, RZ, UR6 ;  /* 0x00000006ff1f7e24 */ /* 0x000fe2000f8e00ff */
[----:B------:R-:W-:Y:S01]  /*0e60*/  PRMT R27, RZ, 0x7610, R27 ;  /* 0x00007610ff1b7816 */ /* 0x000fe2000000001b */
[----:B------:R-:W-:-:S08]  /*0e70*/  UISETP.GT.AND UP3, UPT, UR8, 0x4, UPT ;  /* 0x000000040800788c */ /* 0x000fd0000bf64270 */
[----:B------:R1:W4:Y:S01]  /*0e80*/  @P0 LDG.E.U16 R54, [R32.64] ;  /* 0x0000001620360981 */ /* 0x000322000c1e1500 */
[----:B------:R-:W-:Y:S01]  /*0e90*/  PLOP3.LUT P0, PT, PT, PT, UP1, 0x80, 0x0 ;  /* 0x000000000000781c */ /* 0x000fe20003f0f018 */
[----:B------:R-:W-:Y:S01]  /*0ea0*/  UISETP.GT.AND UP0, UPT, UR8, 0x5, UPT ;  /* 0x000000050800788c */ /* 0x000fe2000bf04270 */
[----:B------:R-:W-:Y:S01]  /*0eb0*/  PLOP3.LUT P1, PT, PT, PT, UP2, 0x80, 0x0 ;  /* 0x000000000000781c */ /* 0x000fe20003f2f028 */
[----:B------:R-:W-:Y:S01]  /*0ec0*/  IMAD.WIDE R30, R31, 0x2, R58 ;  /* 0x000000021f1e7825 */ /* 0x000fe200078e023a */
[----:B------:R-:W-:Y:S01]  /*0ed0*/  PLOP3.LUT P2, PT, PT, PT, UP3, 0x80, 0x0 ;  /* 0x000000000000781c */ /* 0x000fe20003f4f038 */
[----:B------:R-:W-:Y:S01]  /*0ee0*/  UISETP.GT.AND UP1, UPT, UR8, 0x6, UPT ;  /* 0x000000060800788c */ /* 0x000fe2000bf24270 */
[----:B0-----:R-:W-:Y:S01]  /*0ef0*/  PRMT R28, RZ, 0x7610, R28 ;  /* 0x00007610ff1c7816 */ /* 0x001fe2000000001c */
[----:B------:R-:W-:Y:S01]  /*0f00*/  IMAD.U32 R35, RZ, RZ, UR21 ;  /* 0x00000015ff237e24 */ /* 0x000fe2000f8e00ff */
[----:B------:R-:W-:Y:S01]  /*0f10*/  PRMT R29, RZ, 0x7610, R29 ;  /* 0x00007610ff1d7816 */ /* 0x000fe2000000001d */
[----:B------:R-:W-:-:S02]  /*0f20*/  IMAD.U32 R51, RZ, RZ, UR20 ;  /* 0x00000014ff337e24 */ /* 0x000fc4000f8e00ff */
[----:B------:R-:W-:Y:S02]  /*0f30*/  IMAD.WIDE R34, R35, 0x2, R58 ;  /* 0x0000000223227825 */ /* 0x000fe400078e023a */
[----:B------:R0:W5:Y:S01]  /*0f40*/  @P0 LDG.E.U16 R27, [R30.64] ;  /* 0x000000161e1b0981 */ /* 0x000162000c1e1500 */
[----:B------:R-:W-:Y:S01]  /*0f50*/  PLOP3.LUT P0, PT, PT, PT, UP0, 0x80, 0x0 ;  /* 0x000000000000781c */ /* 0x000fe20003f0f008 */
[----:B------:R-:W-:Y:S01]  /*0f60*/  IMAD.U32 R61, RZ, RZ, UR19 ;  /* 0x00000013ff3d7e24 */ /* 0x000fe2000f8e00ff */
[----:B-1----:R-:W-:Y:S01]  /*0f70*/  PRMT R32, RZ, 0x7610, R32 ;  /* 0x00007610ff207816 */ /* 0x002fe20000000020 */
[----:B------:R1:W5:Y:S01]  /*0f80*/  @P1 LDG.E.U16 R28, [R34.64] ;  /* 0x00000016221c1981 */ /* 0x000362000c1e1500 */
[----:B------:R-:W-:Y:S01]  /*0f90*/  PLOP3.LUT P1, PT, PT, PT, UP1, 0x80, 0x0 ;  /* 0x000000000000781c */ /* 0x000fe20003f2f018 */
[--C-:B------:R-:W-:Y:S01]  /*0fa0*/  IMAD.WIDE R50, R51, 0x2, R58.reuse ;  /* 0x0000000233327825 */ /* 0x100fe200078e023a */
[----:B------:R-:W-:Y:S02]  /*0fb0*/  UISETP.GT.AND UP0, UPT, UR8, 0x7, UPT ;  /* 0x000000070800788c */ /* 0x000fe4000bf04270 */
[----:B------:R-:W-:Y:S01]  /*0fc0*/  UISETP.GT.AND UP1, UPT, UR8, 0x9, UPT ;  /* 0x000000090800788c */ /* 0x000fe2000bf24270 */
[----:B------:R-:W-:Y:S01]  /*0fd0*/  IMAD.WIDE R60, R61, 0x2, R58 ;  /* 0x000000023d3c7825 */ /* 0x000fe200078e023a */
[----:B------:R0:W5:Y:S03]  /*0fe0*/  @P2 LDG.E.U16 R29, [R50.64] ;  /* 0x00000016321d2981 */ /* 0x000166000c1e1500 */
[----:B------:R-:W-:Y:S01]  /*0ff0*/  IMAD.U32 R33, RZ, RZ, UR18 ;  /* 0x00000012ff217e24 */ /* 0x000fe2000f8e00ff */
[----:B------:R0:W5:Y:S01]  /*1000*/  @P0 LDG.E.U16 R32, [R60.64] ;  /* 0x000000163c200981 */ /* 0x000162000c1e1500 */
[----:B------:R-:W-:-:S02]  /*1010*/  PRMT R49, RZ, 0x7610, R49 ;  /* 0x00007610ff317816 */ /* 0x000fc40000000031 */
[----:B------:R-:W-:Y:S01]  /*1020*/  PLOP3.LUT P2, PT, PT, PT, UP0, 0x80, 0x0 ;  /* 0x000000000000781c */ /* 0x000fe20003f4f008 */
[----:B-1----:R-:W-:Y:S01]  /*1030*/  IMAD.WIDE R34, R33, 0x2, R58 ;  /* 0x0000000221227825 */ /* 0x002fe200078e023a */
[----:B------:R-:W-:Y:S01]  /*1040*/  PLOP3.LUT P0, PT, PT, PT, UP1, 0x80, 0x0 ;  /* 0x000000000000781c */ /* 0x000fe20003f0f018 */
[----:B------:R-:W-:Y:S02]  /*1050*/  UISETP.GT.AND UP0, UPT, UR8, 0xa, UPT ;  /* 0x0000000a0800788c */ /* 0x000fe4000bf04270 */
[----:B------:R-:W-:Y:S01]  /*1060*/  IMAD.U32 R53, RZ, RZ, UR15 ;  /* 0x0000000fff357e24 */ /* 0x000fe2000f8e00ff */
[----:B------:R1:W5:Y:S01]  /*1070*/  @P1 LDG.E.U16 R49, [R34.64] ;  /* 0x0000001622311981 */ /* 0x000362000c1e1500 */
[----:B0-----:R-:W-:Y:S02]  /*1080*/  PRMT R30, RZ, 0x7610, R30 ;  /* 0x00007610ff1e7816 */ /* 0x001fe4000000001e */
[----:B------:R-:W-:Y:S01]  /*1090*/  PLOP3.LUT P1, PT, PT, PT, UP0, 0x80, 0x0 ;  /* 0x000000000000781c */ /* 0x000fe20003f2f008 */
[----:B------:R-:W-:Y:S01]  /*10a0*/  IMAD.WIDE R52, R53, 0x2, R58 ;  /* 0x0000000235347825 */ /* 0x000fe200078e023a */
[----:B------:R-:W-:-:S03]  /*10b0*/  UISETP.GT.AND UP0, UPT, UR8, 0xb, UPT ;  /* 0x0000000b0800788c */ /* 0x000fc6000bf04270 */
[----:B------:R-:W-:Y:S01]  /*10c0*/  IMAD.U32 R31, RZ, RZ, UR17 ;  /* 0x00000011ff1f7e24 */ /* 0x000fe2000f8e00ff */
[----:B------:R0:W5:Y:S01]  /*10d0*/  @P0 LDG.E.U16 R30, [R52.64] ;  /* 0x00000016341e0981 */ /* 0x000162000c1e1500 */
[----:B------:R-:W-:Y:S01]  /*10e0*/  IMAD.U32 R61, RZ, RZ, UR14 ;  /* 0x0000000eff3d7e24 */ /* 0x000fe2000f8e00ff */
[----:B------:R-:W-:Y:S01]  /*10f0*/  PRMT R50, RZ, 0x7610, R50 ;  /* 0x00007610ff327816 */ /* 0x000fe20000000032 */
[----:B-1----:R-:W-:Y:S01]  /*1100*/  IMAD.WIDE R34, R31, 0x2, R58 ;  /* 0x000000021f227825 */ /* 0x002fe200078e023a */
[----:B------:R-:W-:Y:S02]  /*1110*/  PRMT R31, RZ, 0x7610, R31 ;  /* 0x00007610ff1f7816 */ /* 0x000fe4000000001f */
[----:B------:R-:W-:Y:S01]  /*1120*/  PLOP3.LUT P0, PT, PT, PT, UP0, 0x80, 0x0 ;  /* 0x000000000000781c */ /* 0x000fe20003f0f008 */
[----:B------:R-:W-:Y:S01]  /*1130*/  IMAD.WIDE R60, R61, 0x2, R58 ;  /* 0x000000023d3c7825 */ /* 0x000fe200078e023a */
[----:B------:R-:W-:Y:S01]  /*1140*/  UISETP.GT.AND UP0, UPT, UR8, 0xc, UPT ;  /* 0x0000000c0800788c */ /* 0x000fe2000bf04270 */
[----:B------:R1:W5:Y:S02]  /*1150*/  @P2 LDG.E.U16 R50, [R34.64] ;  /* 0x0000001622322981 */ /* 0x000364000c1e1500 */
[----:B------:R-:W-:-:S02]  /*1160*/  IMAD.U32 R33, RZ, RZ, UR13 ;  /* 0x0000000dff217e24 */ /* 0x000fc4000f8e00ff */
[----:B------:R1:W5:Y:S01]  /*1170*/  @P1 LDG.E.U16 R31, [R60.64] ;  /* 0x000000163c1f1981 */ /* 0x000362000c1e1500 */
[----:B------:R-:W-:Y:S01]  /*1180*/  PLOP3.LUT P1, PT, PT, PT, UP0, 0x80, 0x0 ;  /* 0x000000000000781c */ /* 0x000fe20003f2f008 */
[----:B0-----:R-:W-:Y:S01]  /*1190*/  IMAD.WIDE R52, R33, 0x2, R58 ;  /* 0x0000000221347825 */ /* 0x001fe200078e023a */
[----:B------:R-:W-:Y:S01]  /*11a0*/  UISETP.GT.AND UP0, UPT, UR8, 0xd, UPT ;  /* 0x0000000d0800788c */ /* 0x000fe2000bf04270 */
[----:B-1----:R-:W-:Y:S02]  /*11b0*/  PRMT R34, RZ, 0x7610, R34 ;  /* 0x00007610ff227816 */ /* 0x002fe40000000022 */
[----:B------:R-:W-:Y:S01]  /*11c0*/  IMAD.U32 R35, RZ, RZ, UR12 ;  /* 0x0000000cff237e24 */ /* 0x000fe2000f8e00ff */
[----:B------:R-:W-:-:S03]  /*11d0*/  PRMT R33, RZ, 0x7610, R33 ;  /* 0x00007610ff217816 */ /* 0x000fc60000000021 */
[----:B------:R0:W5:Y:S01]  /*11e0*/  @P0 LDG.E.U16 R34, [R52.64] ;  /* 0x0000001634220981 */ /* 0x000162000c1e1500 */
[----:B------:R-:W-:Y:S01]  /*11f0*/  PLOP3.LUT P0, PT, PT, PT, UP0, 0x80, 0x0 ;  /* 0x000000000000781c */ /* 0x000fe20003f0f008 */
[----:B------:R-:W-:Y:S01]  /*1200*/  UISETP.GT.AND UP0, UPT, UR8, 0xe, UPT ;  /* 0x0000000e0800788c */ /* 0x000fe2000bf04270 */
[----:B0-----:R-:W-:-:S04]  /*1210*/  IMAD.WIDE R52, R35, 0x2, R58 ;  /* 0x0000000223347825 */ /* 0x001fc800078e023a */
[----:B------:R-:W-:Y:S01]  /*1220*/  IMAD.U32 R35, RZ, RZ, UR11 ;  /* 0x0000000bff237e24 */ /* 0x000fe2000f8e00ff */
[----:B------:R0:W5:Y:S03]  /*1230*/  @P1 LDG.E.U16 R33, [R52.64] ;  /* 0x0000001634211981 */ /* 0x000166000c1e1500 */
[----:B------:R-:W-:Y:S01]  /*1240*/  IMAD.WIDE R60, R35, 0x2, R58 ;  /* 0x00000002233c7825 */ /* 0x000fe200078e023a */
[----:B0-----:R-:W-:-:S03]  /*1250*/  PRMT R52, RZ, 0x7610, R52 ;  /* 0x00007610ff347816 */ /* 0x001fc60000000034 */
[----:B------:R-:W-:-:S03]  /*1260*/  IMAD.U32 R35, RZ, RZ, UR10 ;  /* 0x0000000aff237e24 */ /* 0x000fc6000f8e00ff */
[----:B------:R0:W5:Y:S01]  /*1270*/  @P0 LDG.E.U16 R52, [R60.64] ;  /* 0x000000163c340981 */ /* 0x000162000c1e1500 */
[----:B------:R-:W-:Y:S01]  /*1280*/  PLOP3.LUT P0, PT, PT, PT, UP0, 0x80, 0x0 ;  /* 0x000000000000781c */ /* 0x000fe20003f0f008 */
[----:B------:R-:W-:Y:S01]  /*1290*/  UISETP.GT.AND UP0, UPT, UR8, 0xf, UPT ;  /* 0x0000000f0800788c */ /* 0x000fe2000bf04270 */
[----:B------:R-:W-:Y:S01]  /*12a0*/  PRMT R51, RZ, 0x7610, R51 ;  /* 0x00007610ff337816 */ /* 0x000fe20000000033 */
[----:B0-----:R-:W-:-:S10]  /*12b0*/  IMAD.WIDE R60, R35, 0x2, R58 ;  /* 0x00000002233c7825 */ /* 0x001fd400078e023a */
[----:B------:R0:W5:Y:S01]  /*12c0*/  @P0 LDG.E.U16 R51, [R60.64] ;  /* 0x000000163c330981 */ /* 0x000162000c1e1500 */
[----:B------:R-:W-:Y:S01]  /*12d0*/  PLOP3.LUT P0, PT, PT, PT, UP0, 0x80, 0x0 ;  /* 0x000000000000781c */ /* 0x000fe20003f0f008 */
[----:B------:R-:W-:Y:S01]  /*12e0*/  IMAD.U32 R35, RZ, RZ, UR9 ;  /* 0x00000009ff237e24 */ /* 0x000fe2000f8e00ff */
[----:B------:R-:W-:-:S03]  /*12f0*/  PRMT R53, RZ, 0x7610, R53 ;  /* 0x00007610ff357816 */ /* 0x000fc60000000035 */
[----:B0-----:R-:W-:-:S08]  /*1300*/  IMAD.WIDE R60, R35, 0x2, R58 ;  /* 0x00000002233c7825 */ /* 0x001fd000078e023a */
[----:B------:R0:W5:Y:S04]  /*1310*/  @P0 LDG.E.U16 R53, [R60.64] ;  /* 0x000000163c350981 */ /* 0x000168000c1e1500 */
[----:B------:R-:W-:Y:S01]  /*1320*/  BAR.SYNC.DEFER_BLOCKING 0x0 ;  /* 0x0000000000007b1d */ /* 0x000fe20000010000 */
[----:B------:R-:W-:Y:S02]  /*1330*/  ISETP.GE.AND P0, PT, R3, UR8, PT ;  /* 0x0000000803007c0c */ /* 0x000fe4000bf06270 */
[----:B------:R-:W-:Y:S01]  /*1340*/  PRMT R55, RZ, 0x7610, R55 ;  /* 0x00007610ff377816 */ /* 0x000fe20000000037 */
[----:B0-----:R-:W-:Y:S02]  /*1350*/  IMAD.MOV.U32 R60, RZ, RZ, R26 ;  /* 0x000000ffff3c7224 */ /* 0x001fe400078e001a */
[----:B------:R-:W-:Y:S01]  /*1360*/  IMAD.MOV.U32 R61, RZ, RZ, R25 ;  /* 0x000000ffff3d7224 */ /* 0x000fe200078e0019 */
[----:B--2---:R0:W-:Y:S03]  /*1370*/  STS.U16 [R39], R56 ;  /* 0x0000003827007388 */ /* 0x0041e60000000400 */
[--C-:B0-----:R-:W-:Y:S01]  /*1380*/  IMAD.WIDE R56, R40, 0x2, R60.reuse ;  /* 0x0000000228387825 */ /* 0x101fe200078e023c */
[----:B---3--:R0:W-:Y:S04]  /*1390*/  STS.U16 [R39+0x800], R24 ;  /* 0x0008001827007388 */ /* 0x0081e80000000400 */
[----:B------:R1:W2:Y:S01]  /*13a0*/  @!P0 LDG.E.U16 R55, [R56.64] ;  /* 0x0000001638378981 */ /* 0x0002a2000c1e1500 */
[----:B0-----:R-:W-:Y:S01]  /*13b0*/  IMAD.WIDE R24, R42, 0x2, R60 ;  /* 0x000000022a187825 */ /* 0x001fe200078e023c */
[----:B-1----:R-:W-:-:S06]  /*13c0*/  PRMT R57, RZ, 0x7610, R57 ;  /* 0x00007610ff397816 */ /* 0x002fcc0000000039 */
[----:B------:R-:W3:Y:S04]  /*13d0*/  @!P0 LDG.E.U16 R57, [R24.64] ;  /* 0x0000001618398981 */ /* 0x000ee8000c1e1500 */
[----:B----4-:R-:W-:Y:S04]  /*13e0*/  STS.U16 [R43+0x100], R54 ;  /* 0x000100362b007388 */ /* 0x010fe80000000400 */
[----:B-----5:R-:W-:Y:S04]  /*13f0*/  STS.U16 [R43+0x900], R30 ;  /* 0x0009001e2b007388 */ /* 0x020fe80000000400 */
[----:B------:R-:W-:Y:S04]  /*1400*/  STS.U16 [R44+0x200], R27 ;  /* 0x0002001b2c007388 */ /* 0x000fe80000000400 */
        /* <DEDUP_REMOVED lines=10> */
[----:B------:R-:W-:Y:S01]  /*14b0*/  STS.U16 [R41+0xf00], R53 ;  /* 0x000f003529007388 */ /* 0x000fe20000000400 */
[----:B------:R-:W-:-:S06]  /*14c0*/  UIADD3 UR5, UR5, -0x1, URZ ;  /* 0xffffffff05057890 */ /* 0x000fcc000fffe03f */
[----:B------:R-:W-:Y:S01]  /*14d0*/  ISETP.NE.U32.AND P0, PT, RZ, UR5, PT ;  /* 0x00000005ff007c0c */ /* 0x000fe2000bf05070 */
[----:B------:R-:W-:Y:S01]  /*14e0*/  UIADD3 UR8, UR8, -0x10, URZ ;  /* 0xfffffff008087890 */ /* 0x000fe2000fffe03f */
[----:B--2---:R-:W-:Y:S04]  /*14f0*/  STS.U16 [R36+0x1000], R55 ;  /* 0x0010003724007388 */ /* 0x004fe80000000400 */
[----:B---3--:R-:W-:Y:S04]  /*1500*/  STS.U16 [R36+0x1100], R57 ;  /* 0x0011003924007388 */ /* 0x008fe80000000400 */
[----:B------:R-:W-:Y:S06]  /*1510*/  BAR.SYNC.DEFER_BLOCKING 0x0 ;  /* 0x0000000000007b1d */ /* 0x000fec0000010000 */
[----:B------:R-:W-:Y:S04]  /*1520*/  LDSM.16.MT88.4 R24, [R37] ;  /* 0x000000002518783b */ /* 0x000fe80000004200 */
[----:B------:R-:W0:Y:S04]  /*1530*/  LDSM.16.M88.4 R28, [R38+0x1000] ;  /* 0x00100000261c783b */ /* 0x000e280000000200 */
[----:B------:R-:W1:Y:S01]  /*1540*/  LDSM.16.MT88.4 R32, [R37+0x80] ;  /* 0x000080002520783b */ /* 0x000e620000004200 */
[C---:B0-----:R-:W-:Y:S08]  /*1550*/  HMMA.16816.F32 R8, R24.reuse, R28, R8 ;  /* 0x0000001c1808723c */ /* 0x041ff00000001808 */
[----:B------:R-:W-:Y:S07]  /*1560*/  HMMA.16816.F32 R12, R24, R30, R12 ;  /* 0x0000001e180c723c */ /* 0x000fee000000180c */
[----:B------:R-:W-:Y:S01]  /*1570*/  IMAD.U32 R25, RZ, RZ, UR7 ;  /* 0x00000007ff197e24 */ /* 0x000fe2000f8e00ff */
[----:B-1----:R-:W-:Y:S01]  /*1580*/  HMMA.16816.F32 R16, R32, R28, R16 ;  /* 0x0000001c2010723c */ /* 0x002fe20000001810 */
[----:B------:R-:W-:-:S02]  /*1590*/  IMAD.U32 R27, RZ, RZ, UR24 ;  /* 0x00000018ff1b7e24 */ /* 0x000fc4000f8e00ff */
[----:B------:R-:W-:-:S05]  /*15a0*/  IMAD.WIDE R24, R25, 0x2, R60 ;  /* 0x0000000219187825 */ /* 0x000fca00078e023c */
[----:B------:R-:W-:Y:S01]  /*15b0*/  HMMA.16816.F32 R20, R32, R30, R20 ;  /* 0x0000001e2014723c */ /* 0x000fe20000001814 */
[----:B------:R-:W-:-:S04]  /*15c0*/  IMAD.WIDE R58, R27, 0x2, R58 ;  /* 0x000000021b3a7825 */ /* 0x000fc800078e023a */
[----:B------:R-:W-:Y:S01]  /*15d0*/  IMAD.MOV.U32 R26, RZ, RZ, R24 ;  /* 0x000000ffff1a7224 */ /* 0x000fe200078e0018 */
[----:B------:R-:W-:Y:S05]  /*15e0*/  @P0 BRA `(.L_x_2) ;  /* 0xfffff76000000947 */ /* 0x000fea000383ffff */
[----:B------:R-:W-:-:S13]  /*15f0*/  NOP ;  /* 0x0000000000007918 */ /* 0x000fda0000000000 */
[----:B------:R-:W-:Y:S02]  /*1600*/  F2FP.PACK_AB R23, R23, R22 ;  /* 0x000000161717723e */ /* 0x000fe400000000ff */
[----:B------:R-:W-:Y:S02]  /*1610*/  F2FP.PACK_AB R15, R15, R14 ;  /* 0x0000000e0f0f723e */ /* 0x000fe400000000ff */
[----:B------:R-:W-:Y:S02]  /*1620*/  F2FP.PACK_AB R21, R21, R20 ;  /* 0x000000141515723e */ /* 0x000fe400000000ff */
[----:B------:R-:W-:Y:S02]  /*1630*/  F2FP.PACK_AB R13, R13, R12 ;  /* 0x0000000c0d0d723e */ /* 0x000fe400000000ff */
[----:B------:R-:W-:Y:S02]  /*1640*/  F2FP.PACK_AB R22, R19, R18 ;  /* 0x000000121316723e */ /* 0x000fe400000000ff */
[----:B------:R-:W-:-:S02]  /*1650*/  F2FP.PACK_AB R14, R11, R10 ;  /* 0x0000000a0b0e723e */ /* 0x000fc400000000ff */
[----:B------:R-:W-:Y:S02]  /*1660*/  F2FP.PACK_AB R20, R17, R16 ;  /* 0x000000101114723e */ /* 0x000fe400000000ff */
[----:B------:R-:W-:Y:S02]  /*1670*/  F2FP.PACK_AB R12, R9, R8 ;  /* 0x00000008090c723e */ /* 0x000fe400000000ff */
.L_x_1:
[----:B------:R-:W-:Y:S01]  /*1680*/  BAR.SYNC.DEFER_BLOCKING 0x0 ;  /* 0x0000000000007b1d */ /* 0x000fe20000010000 */
[----:B------:R-:W-:Y:S01]  /*1690*/  IMAD.SHL.U32 R8, R0, 0x4, RZ ;  /* 0x0000000400087824 */ /* 0x000fe200078e00ff */
[----:B------:R-:W-:Y:S01]  /*16a0*/  ISETP.NE.U32.AND P0, PT, R6, RZ, PT ;  /* 0x000000ff0600720c */ /* 0x000fe20003f05070 */
[----:B------:R-:W-:Y:S01]  /*16b0*/  IMAD.SHL.U32 R9, R2, 0x8, RZ ;  /* 0x0000000802097824 */ /* 0x000fe200078e00ff */
[----:B------:R-:W-:Y:S02]  /*16c0*/  LOP3.LUT R6, R0, 0xc, RZ, 0xc0, !PT ;  /* 0x0000000c00067812 */ /* 0x000fe400078ec0ff */
[----:B------:R-:W-:Y:S02]  /*16d0*/  LOP3.LUT R8, R8, 0x180, RZ, 0xc0, !PT ;  /* 0x0000018008087812 */ /* 0x000fe400078ec0ff */
[----:B------:R-:W-:Y:S01]  /*16e0*/  SEL R0, RZ, 0x408, !P0 ;  /* 0x00000408ff007807 */ /* 0x000fe20004000000 */
[----:B------:R-:W-:Y:S01]  /*16f0*/  IMAD.SHL.U32 R2, R6, 0x100, RZ ;  /* 0x0000010006027824 */ /* 0x000fe200078e00ff */
[----:B------:R-:W-:Y:S01]  /*1700*/  ISETP.GE.AND P0, PT, R4, c[0x0][0x178], PT ;  /* 0x00005e0004007a0c */ /* 0x000fe20003f06270 */
[----:B------:R-:W-:Y:S01]  /*1710*/  IMAD R3, R3, 0x8, R8 ;  /* 0x0000000803037824 */ /* 0x000fe200078e0208 */
[----:B------:R-:W-:Y:S01]  /*1720*/  IADD3 R18, R5, 0x6, RZ ;  /* 0x0000000605127810 */ /* 0x000fe20007ffe0ff */
[----:B------:R-:W-:Y:S01]  /*1730*/  IMAD.SHL.U32 R6, R6, 0x2, RZ ;  /* 0x0000000206067824 */ /* 0x000fe200078e00ff */
[----:B------:R-:W-:-:S02]  /*1740*/  LOP3.LUT R7, R9, R2, R7, 0xfe, !PT ;  /* 0x0000000209077212 */ /* 0x000fc400078efe07 */
[----:B------:R-:W-:Y:S02]  /*1750*/  LOP3.LUT R8, R3, R0, RZ, 0x3c, !PT ;  /* 0x0000000003087212 */ /* 0x000fe400078e3cff */
[----:B------:R-:W-:Y:S01]  /*1760*/  LOP3.LUT R16, R7, R6, RZ, 0xfc, !PT ;  /* 0x0000000607107212 */ /* 0x000fe200078efcff */
[----:B------:R-:W-:Y:S01]  /*1770*/  IMAD R7, R4, c[0x0][0x194], RZ ;  /* 0x0000650004077a24 */ /* 0x000fe200078e02ff */
[----:B------:R-:W-:Y:S02]  /*1780*/  LOP3.LUT R9, R8, 0x10, RZ, 0x3c, !PT ;  /* 0x0000001008097812 */ /* 0x000fe400078e3cff */
[----:B------:R-:W-:Y:S01]  /*1790*/  LOP3.LUT R2, R16, 0x8, RZ, 0x3c, !PT ;  /* 0x0000000810027812 */ /* 0x000fe200078e3cff */
[----:B------:R-:W-:Y:S01]  /*17a0*/  STS.64 [R8], R12 ;  /* 0x0000000c08007388 */ /* 0x000fe20000000a00 */
[C---:B------:R-:W-:Y:S02]  /*17b0*/  IADD3 R0, R5.reuse, 0x2, RZ ;  /* 0x0000000205007810 */ /* 0x040fe40007ffe0ff */
[----:B------:R-:W-:Y:S01]  /*17c0*/  IADD3 R6, R5, 0x1, RZ ;  /* 0x0000000105067810 */ /* 0x000fe20007ffe0ff */
[----:B------:R-:W-:Y:S01]  /*17d0*/  STS.64 [R8+0x200], R20 ;  /* 0x0002001408007388 */ /* 0x000fe20000000a00 */
[----:B------:R-:W-:-:S02]  /*17e0*/  ISETP.LT.AND P3, PT, R0, c[0x0][0x17c], !P0 ;  /* 0x00005f0000007a0c */ /* 0x000fc40004761270 */
[----:B------:R-:W-:Y:S01]  /*17f0*/  IADD3 R0, R5, 0x3, RZ ;  /* 0x0000000305007810 */ /* 0x000fe20007ffe0ff */
[----:B------:R-:W-:Y:S01]  /*1800*/  STS.64 [R9+0x800], R14 ;  /* 0x0008000e09007388 */ /* 0x000fe20000000a00 */
[----:B------:R-:W-:Y:S02]  /*1810*/  LEA R4, P1, R7, c[0x0][0x170], 0x1 ;  /* 0x00005c0007047a11 */ /* 0x000fe400078208ff */
[----:B------:R-:W-:Y:S01]  /*1820*/  ISETP.LT.AND P4, PT, R6, c[0x0][0x17c], !P0 ;  /* 0x00005f0006007a0c */ /* 0x000fe20004781270 */
[----:B------:R0:W-:Y:S04]  /*1830*/  STS.64 [R9+0xa00], R22 ;  /* 0x000a001609007388 */ /* 0x0001e80000000a00 */
[----:B------:R-:W-:Y:S01]  /*1840*/  BAR.SYNC.DEFER_BLOCKING 0x0 ;  /* 0x0000000000007b1d */ /* 0x000fe20000010000 */
[----:B------:R-:W-:-:S02]  /*1850*/  ISETP.LT.AND P5, PT, R5, c[0x0][0x17c], !P0 ;  /* 0x00005f0005007a0c */ /* 0x000fc400047a1270 */
[----:B------:R-:W-:Y:S02]  /*1860*/  LOP3.LUT R6, R16, 0x10, RZ, 0x3c, !PT ;  /* 0x0000001010067812 */ /* 0x000fe400078e3cff */
[----:B------:R-:W-:Y:S02]  /*1870*/  ISETP.LT.AND P2, PT, R0, c[0x0][0x17c], !P0 ;  /* 0x00005f0000007a0c */ /* 0x000fe40004741270 */
[----:B------:R-:W-:Y:S01]  /*1880*/  LEA.HI.X.SX32 R0, R7, c[0x0][0x174], 0x1, P1 ;  /* 0x00005d0007007a11 */ /* 0x000fe200008f0eff */
[C---:B0-----:R-:W-:Y:S01]  /*1890*/  IMAD R9, R5.reuse, c[0x0][0x198], RZ ;  /* 0x0000660005097a24 */ /* 0x041fe200078e02ff */
[----:B------:R-:W-:-:S04]  /*18a0*/  IADD3 R8, R5, 0x4, RZ ;  /* 0x0000000405087810 */ /* 0x000fc80007ffe0ff */
[C---:B------:R-:W-:Y:S02]  /*18b0*/  LEA R12, P1, R9.reuse, R4, 0x1 ;  /* 0x00000004090c7211 */ /* 0x040fe400078208ff */
[C---:B------:R-:W-:Y:S02]  /*18c0*/  IADD3 R15, R9.reuse, c[0x0][0x198], RZ ;  /* 0x00006600090f7a10 */ /* 0x040fe40007ffe0ff */
[----:B------:R-:W-:Y:S02]  /*18d0*/  LEA.HI.X.SX32 R13, R9, R0, 0x1, P1 ;  /* 0x00000000090d7211 */ /* 0x000fe400008f0eff */
[----:B------:R-:W-:Y:S02]  /*18e0*/  ISETP.LT.AND P1, PT, R8, c[0x0][0x17c], !P0 ;  /* 0x00005f0008007a0c */ /* 0x000fe40004721270 */
[----:B------:R-:W-:Y:S02]  /*18f0*/  IADD3 R8, R5, 0x5, RZ ;  /* 0x0000000505087810 */ /* 0x000fe40007ffe0ff */
[----:B------:R-:W-:Y:S01]  /*1900*/  LOP3.LUT R9, R16, 0x18, RZ, 0x3c, !PT ;  /* 0x0000001810097812 */ /* 0x000fe200078e3cff */
[----:B------:R0:W1:Y:S01]  /*1910*/  LDS.64 R10, [R16] ;  /* 0x00000000100a7984 */ /* 0x0000620000000a00 */
[----:B------:R-:W-:-:S02]  /*1920*/  LEA R14, P6, R15, R4, 0x1 ;  /* 0x000000040f0e7211 */ /* 0x000fc400078c08ff */
[C---:B------:R-:W-:Y:S01]  /*1930*/  IADD3 R17, R15.reuse, c[0x0][0x198], RZ ;  /* 0x000066000f117a10 */ /* 0x040fe20007ffe0ff */
[----:B------:R-:W2:Y:S01]  /*1940*/  LDS.64 R2, [R2] ;  /* 0x0000000002027984 */ /* 0x000ea20000000a00 */
[----:B------:R-:W-:Y:S02]  /*1950*/  LEA.HI.X.SX32 R15, R15, R0, 0x1, P6 ;  /* 0x000000000f0f7211 */ /* 0x000fe400030f0eff */
[C---:B------:R-:W-:Y:S01]  /*1960*/  IADD3 R19, R17.reuse, c[0x0][0x198], RZ ;  /* 0x0000660011137a10 */ /* 0x040fe20007ffe0ff */
[----:B------:R-:W3:Y:S01]  /*1970*/  LDS.64 R6, [R6] ;  /* 0x0000000006067984 */ /* 0x000ee20000000a00 */
[----:B0-----:R-:W-:Y:S02]  /*1980*/  LEA R16, P6, R17, R4, 0x1 ;  /* 0x0000000411107211 */ /* 0x001fe400078c08ff */
[----:B------:R-:W-:Y:S02]  /*1990*/  IADD3 R21, R19, c[0x0][0x198], RZ ;  /* 0x0000660013157a10 */ /* 0x000fe40007ffe0ff */
[----:B------:R-:W-:Y:S01]  /*19a0*/  LEA.HI.X.SX32 R17, R17, R0, 0x1, P6 ;  /* 0x0000000011117211 */ /* 0x000fe200030f0eff */
[----:B-1----:R0:W-:Y:S01]  /*19b0*/  @P5 STG.E.U16 [R12.64], R10 ;  /* 0x0000000a0c005986 */ /* 0x0021e2000c101516 */
[----:B------:R-:W-:-:S03]  /*19c0*/  ISETP.LT.AND P5, PT, R8, c[0x0][0x17c], !P0 ;  /* 0x00005f0008007a0c */ /* 0x000fc600047a1270 */
[----:B------:R-:W1:Y:S01]  /*19d0*/  LDS.64 R8, [R9] ;  /* 0x0000000009087984 */ /* 0x000e620000000a00 */
[----:B0-----:R-:W-:Y:S02]  /*19e0*/  PRMT R13, R10, 0x7632, R13 ;  /* 0x000076320a0d7816 */ /* 0x001fe4000000000d */
[----:B------:R-:W-:Y:S02]  /*19f0*/  LEA R12, P6, R19, R4, 0x1 ;  /* 0x00000004130c7211 */ /* 0x000fe400078c08ff */
[----:B------:R-:W-:Y:S01]  /*1a00*/  IADD3 R10, R5, 0x7, RZ ;  /* 0x00000007050a7810 */ /* 0x000fe20007ffe0ff */
[----:B------:R0:W-:Y:S01]  /*1a10*/  @P4 STG.E.U16 [R14.64], R13 ;  /* 0x0000000d0e004986 */ /* 0x0001e2000c101516 */
[----:B------:R-:W-:-:S03]  /*1a20*/  ISETP.LT.AND P4, PT, R18, c[0x0][0x17c], !P0 ;  /* 0x00005f0012007a0c */ /* 0x000fc60004781270 */
[----:B--2---:R2:W-:Y:S01]  /*1a30*/  @P3 STG.E.U16 [R16.64], R2 ;  /* 0x0000000210003986 */ /* 0x0045e2000c101516 */
[----:B------:R-:W-:Y:S02]  /*1a40*/  ISETP.LT.AND P3, PT, R10, c[0x0][0x17c], !P0 ;  /* 0x00005f000a007a0c */ /* 0x000fe40004761270 */
[----:B------:R-:W-:Y:S02]  /*1a50*/  IADD3 R10, R5, 0x8, RZ ;  /* 0x00000008050a7810 */ /* 0x000fe40007ffe0ff */
[----:B0-----:R-:W-:Y:S02]  /*1a60*/  LEA.HI.X.SX32 R13, R19, R0, 0x1, P6 ;  /* 0x00000000130d7211 */ /* 0x001fe400030f0eff */
[----:B------:R-:W-:Y:S02]  /*1a70*/  PRMT R19, R2, 0x7632, R19 ;  /* 0x0000763202137816 */ /* 0x000fe40000000013 */
[C---:B------:R-:W-:Y:S02]  /*1a80*/  LEA R18, P6, R21.reuse, R4, 0x1 ;  /* 0x0000000415127211 */ /* 0x040fe400078c08ff */
[----:B------:R-:W-:Y:S01]  /*1a90*/  IADD3 R15, R21, c[0x0][0x198], RZ ;  /* 0x00006600150f7a10 */ /* 0x000fe20007ffe0ff */
[----:B------:R0:W-:Y:S01]  /*1aa0*/  @P2 STG.E.U16 [R12.64], R19 ;  /* 0x000000130c002986 */ /* 0x0001e2000c101516 */
[----:B------:R-:W-:-:S02]  /*1ab0*/  ISETP.LT.AND P2, PT, R10, c[0x0][0x17c], !P0 ;  /* 0x00005f000a007a0c */ /* 0x000fc40004741270 */
[----:B--2---:R-:W-:Y:S02]  /*1ac0*/  IADD3 R17, R15, c[0x0][0x198], RZ ;  /* 0x000066000f117a10 */ /* 0x004fe40007ffe0ff */
[----:B---3--:R-:W-:Y:S02]  /*1ad0*/  PRMT R10, R6, 0x7632, R10 ;  /* 0x00007632060a7816 */ /* 0x008fe4000000000a */
[----:B------:R-:W-:Y:S02]  /*1ae0*/  IADD3 R2, R5, 0x9, RZ ;  /* 0x0000000905027810 */ /* 0x000fe40007ffe0ff */
[----:B0-----:R-:W-:Y:S02]  /*1af0*/  LEA.HI.X.SX32 R19, R21, R0, 0x1, P6 ;  /* 0x0000000015137211 */ /* 0x001fe400030f0eff */
[----:B------:R-:W-:Y:S02]  /*1b00*/  LEA R14, P6, R15, R4, 0x1 ;  /* 0x000000040f0e7211 */ /* 0x000fe400078c08ff */
[----:B------:R-:W-:Y:S01]  /*1b10*/  IADD3 R13, R17, c[0x0][0x198], RZ ;  /* 0x00006600110d7a10 */ /* 0x000fe20007ffe0ff */
[----:B------:R0:W-:Y:S01]  /*1b20*/  @P1 STG.E.U16 [R18.64], R6 ;  /* 0x0000000612001986 */ /* 0x0001e2000c101516 */
[----:B------:R-:W-:-:S02]  /*1b30*/  LEA.HI.X.SX32 R15, R15, R0, 0x1, P6 ;  /* 0x000000000f0f7211 */ /* 0x000fc400030f0eff */
[C---:B------:R-:W-:Y:S02]  /*1b40*/  LEA R16, P6, R17.reuse, R4, 0x1 ;  /* 0x0000000411107211 */ /* 0x040fe400078c08ff */
[----:B------:R-:W-:Y:S01]  /*1b50*/  ISETP.LT.AND P1, PT, R2, c[0x0][0x17c], !P0 ;  /* 0x00005f0002007a0c */ /* 0x000fe20004721270 */
[----:B------:R2:W-:Y:S01]  /*1b60*/  @P5 STG.E.U16 [R14.64], R10 ;  /* 0x0000000a0e005986 */ /* 0x0005e2000c101516 */
[----:B------:R-:W-:Y:S02]  /*1b70*/  LEA.HI.X.SX32 R17, R17, R0, 0x1, P6 ;  /* 0x0000000011117211 */ /* 0x000fe400030f0eff */
[----:B------:R-:W-:Y:S02]  /*1b80*/  LEA R12, P6, R13, R4, 0x1 ;  /* 0x000000040d0c7211 */ /* 0x000fe400078c08ff */
[----:B------:R-:W-:Y:S01]  /*1b90*/  IADD3 R2, R5, 0xa, RZ ;  /* 0x0000000a05027810 */ /* 0x000fe20007ffe0ff */
[----:B-1----:R1:W-:Y:S01]  /*1ba0*/  @P4 STG.E.U16 [R16.64], R8 ;  /* 0x0000000810004986 */ /* 0x0023e2000c101516 */
[----:B0-----:R-:W-:-:S02]  /*1bb0*/  IADD3 R19, R13, c[0x0][0x198], RZ ;  /* 0x000066000d137a10 */ /* 0x001fc40007ffe0ff */
[----:B------:R-:W-:Y:S02]  /*1bc0*/  LEA.HI.X.SX32 R13, R13, R0, 0x1, P6 ;  /* 0x000000000d0d7211 */ /* 0x000fe400030f0eff */
[C---:B------:R-:W-:Y:S02]  /*1bd0*/  LEA R18, P6, R19.reuse, R4, 0x1 ;  /* 0x0000000413127211 */ /* 0x040fe400078c08ff */
[C---:B--2---:R-:W-:Y:S02]  /*1be0*/  IADD3 R15, R19.reuse, c[0x0][0x198], RZ ;  /* 0x00006600130f7a10 */ /* 0x044fe40007ffe0ff */
[----:B------:R-:W-:Y:S02]  /*1bf0*/  LEA.HI.X.SX32 R19, R19, R0, 0x1, P6 ;  /* 0x0000000013137211 */ /* 0x000fe400030f0eff */
[----:B------:R-:W-:Y:S02]  /*1c00*/  ISETP.LT.AND P5, PT, R2, c[0x0][0x17c], !P0 ;  /* 0x00005f0002007a0c */ /* 0x000fe400047a1270 */
[----:B-1----:R-:W-:-:S02]  /*1c10*/  IADD3 R17, R15, c[0x0][0x198], RZ ;  /* 0x000066000f117a10 */ /* 0x002fc40007ffe0ff */
[----:B------:R-:W-:Y:S02]  /*1c20*/  LEA R14, P6, R15, R4, 0x1 ;  /* 0x000000040f0e7211 */ /* 0x000fe400078c08ff */
[----:B------:R-:W-:Y:S02]  /*1c30*/  IADD3 R21, R17, c[0x0][0x198], RZ ;  /* 0x0000660011157a10 */ /* 0x000fe40007ffe0ff */
[----:B------:R-:W-:Y:S02]  /*1c40*/  IADD3 R2, R5, 0xb, RZ ;  /* 0x0000000b05027810 */ /* 0x000fe40007ffe0ff */
[----:B------:R-:W-:Y:S02]  /*1c50*/  PRMT R6, R8, 0x7632, R6 ;  /* 0x0000763208067816 */ /* 0x000fe40000000006 */
[----:B------:R-:W-:Y:S02]  /*1c60*/  IADD3 R23, R21, c[0x0][0x198], RZ ;  /* 0x0000660015177a10 */ /* 0x000fe40007ffe0ff */
[----:B------:R-:W-:Y:S01]  /*1c70*/  PRMT R8, R11, 0x7632, R8 ;  /* 0x000076320b087816 */ /* 0x000fe20000000008 */
[----:B------:R0:W-:Y:S01]  /*1c80*/  @P3 STG.E.U16 [R12.64], R6 ;  /* 0x000000060c003986 */ /* 0x0001e2000c101516 */
[----:B------:R-:W-:-:S02]  /*1c90*/  LEA.HI.X.SX32 R15, R15, R0, 0x1, P6 ;  /* 0x000000000f0f7211 */ /* 0x000fc400030f0eff */
[----:B------:R-:W-:Y:S01]  /*1ca0*/  ISETP.LT.AND P4, PT, R2, c[0x0][0x17c], !P0 ;  /* 0x00005f0002007a0c */ /* 0x000fe20004781270 */
[----:B------:R-:W-:Y:S01]  /*1cb0*/  @P2 STG.E.U16 [R18.64], R11 ;  /* 0x0000000b12002986 */ /* 0x000fe2000c101516 */
[----:B------:R-:W-:Y:S02]  /*1cc0*/  IADD3 R2, R5, 0xc, RZ ;  /* 0x0000000c05027810 */ /* 0x000fe40007ffe0ff */
[----:B------:R-:W-:Y:S01]  /*1cd0*/  IADD3 R25, R23, c[0x0][0x198], RZ ;  /* 0x0000660017197a10 */ /* 0x000fe20007ffe0ff */
[----:B------:R1:W-:Y:S01]  /*1ce0*/  @P1 STG.E.U16 [R14.64], R8 ;  /* 0x000000080e001986 */ /* 0x0003e2000c101516 */
[----:B------:R-:W-:Y:S02]  /*1cf0*/  ISETP.LT.AND P3, PT, R2, c[0x0][0x17c], !P0 ;  /* 0x00005f0002007a0c */ /* 0x000fe40004761270 */
[-C--:B------:R-:W-:Y:S02]  /*1d00*/  LEA R16, P1, R21, R4.reuse, 0x1 ;  /* 0x0000000415107211 */ /* 0x080fe400078208ff */
[----:B0-----:R-:W-:-:S02]  /*1d10*/  LEA R12, P6, R17, R4, 0x1 ;  /* 0x00000004110c7211 */ /* 0x001fc400078c08ff */
[----:B------:R-:W-:Y:S02]  /*1d20*/  IADD3 R2, R5, 0xd, RZ ;  /* 0x0000000d05027810 */ /* 0x000fe40007ffe0ff */
[----:B------:R-:W-:Y:S02]  /*1d30*/  LEA.HI.X.SX32 R13, R17, R0, 0x1, P6 ;  /* 0x00000000110d7211 */ /* 0x000fe400030f0eff */
[----:B------:R-:W-:Y:S02]  /*1d40*/  IADD3 R27, R25, c[0x0][0x198], RZ ;  /* 0x00006600191b7a10 */ /* 0x000fe40007ffe0ff */
[----:B------:R-:W-:Y:S01]  /*1d50*/  LEA R20, P6, R23, R4, 0x1 ;  /* 0x0000000417147211 */ /* 0x000fe200078c08ff */
[----:B------:R0:W-:Y:S01]  /*1d60*/  @P5 STG.E.U16 [R12.64], R3 ;  /* 0x000000030c005986 */ /* 0x0001e2000c101516 */
[----:B------:R-:W-:Y:S02]  /*1d70*/  LEA.HI.X.SX32 R17, R21, R0, 0x1, P1 ;  /* 0x0000000015117211 */ /* 0x000fe400008f0eff */
[----:B------:R-:W-:-:S02]  /*1d80*/  ISETP.LT.AND P2, PT, R2, c[0x0][0x17c], !P0 ;  /* 0x00005f0002007a0c */ /* 0x000fc40004741270 */
[----:B-1----:R-:W-:Y:S02]  /*1d90*/  LEA R14, P1, R27, R4, 0x1 ;  /* 0x000000041b0e7211 */ /* 0x002fe400078208ff */
[----:B------:R-:W-:Y:S02]  /*1da0*/  IADD3 R2, R5, 0xe, RZ ;  /* 0x0000000e05027810 */ /* 0x000fe40007ffe0ff */
[----:B------:R-:W-:Y:S02]  /*1db0*/  LEA.HI.X.SX32 R21, R23, R0, 0x1, P6 ;  /* 0x0000000017157211 */ /* 0x000fe400030f0eff */
[----:B------:R-:W-:Y:S02]  /*1dc0*/  LEA R10, P6, R25, R4, 0x1 ;  /* 0x00000004190a7211 */ /* 0x000fe400078c08ff */
[----:B------:R-:W-:Y:S02]  /*1dd0*/  IADD3 R5, R5, 0xf, RZ ;  /* 0x0000000f05057810 */ /* 0x000fe40007ffe0ff */
[----:B------:R-:W-:-:S02]  /*1de0*/  IADD3 R19, R27, c[0x0][0x198], RZ ;  /* 0x000066001b137a10 */ /* 0x000fc40007ffe0ff */
[-C--:B------:R-:W-:Y:S02]  /*1df0*/  LEA.HI.X.SX32 R15, R27, R0.reuse, 0x1, P1 ;  /* 0x000000001b0f7211 */ /* 0x080fe400008f0eff */
[----:B------:R-:W-:Y:S02]  /*1e00*/  ISETP.LT.AND P1, PT, R2, c[0x0][0x17c], !P0 ;  /* 0x00005f0002007a0c */ /* 0x000fe40004721270 */
[----:B------:R-:W-:Y:S02]  /*1e10*/  LEA.HI.X.SX32 R11, R25, R0, 0x1, P6 ;  /* 0x00000000190b7211 */ /* 0x000fe400030f0eff */
[----:B------:R-:W-:Y:S02]  /*1e20*/  ISETP.LT.AND P0, PT, R5, c[0x0][0x17c], !P0 ;  /* 0x00005f0005007a0c */ /* 0x000fe40004701270 */
[----:B------:R-:W-:Y:S02]  /*1e30*/  LEA R4, P6, R19, R4, 0x1 ;  /* 0x0000000413047211 */ /* 0x000fe400078c08ff */
[----:B------:R-:W-:-:S02]  /*1e40*/  PRMT R8, R3, 0x7632, R8 ;  /* 0x0000763203087816 */ /* 0x000fc40000000008 */
[----:B------:R-:W-:Y:S02]  /*1e50*/  LEA.HI.X.SX32 R5, R19, R0, 0x1, P6 ;  /* 0x0000000013057211 */ /* 0x000fe400030f0eff */
[----:B------:R-:W-:Y:S01]  /*1e60*/  PRMT R0, R7, 0x7632, R0 ;  /* 0x0000763207007816 */ /* 0x000fe20000000000 */
[----:B------:R0:W-:Y:S04]  /*1e70*/  @P4 STG.E.U16 [R16.64], R8 ;  /* 0x0000000810004986 */ /* 0x0001e8000c101516 */
[----:B------:R0:W-:Y:S04]  /*1e80*/  @P3 STG.E.U16 [R20.64], R7 ;  /* 0x0000000714003986 */ /* 0x0001e8000c101516 */
[----:B------:R0:W-:Y:S04]  /*1e90*/  @P2 STG.E.U16 [R10.64], R0 ;  /* 0x000000000a002986 */ /* 0x0001e8000c101516 */
[----:B------:R0:W-:Y:S01]  /*1ea0*/  @P1 STG.E.U16 [R14.64], R9 ;  /* 0x000000090e001986 */ /* 0x0001e2000c101516 */
[----:B------:R-:W-:Y:S05]  /*1eb0*/  @!P0 EXIT ;  /* 0x000000000000894d */ /* 0x000fea0003800000 */
[----:B------:R-:W-:-:S05]  /*1ec0*/  PRMT R2, R9, 0x7632, R2 ;  /* 0x0000763209027816 */ /* 0x000fca0000000002 */
[----:B------:R-:W-:Y:S01]  /*1ed0*/  STG.E.U16 [R4.64], R2 ;  /* 0x0000000204007986 */ /* 0x000fe2000c101516 */
[----:B------:R-:W-:Y:S05]  /*1ee0*/  EXIT ;  /* 0x000000000000794d */ /* 0x000fea0003800000 */
.L_x_3:
[----:B------:R-:W-:-:S00]  /*1ef0*/  BRA `(.L_x_3) ;  /* 0xfffffff000007947 */ /* 0x000fc0000383ffff */
[----:B------:R-:W-:-:S00]  /*1f00*/  NOP ;  /* 0x0000000000007918 */ /* 0x000fc00000000000 */
[----:B------:R-:W-:-:S00]  /*1f10*/  NOP ;  /* 0x0000000000007918 */ /* 0x000fc00000000000 */
[----:B------:R-:W-:-:S00]  /*1f20*/  NOP ;  /* 0x0000000000007918 */ /* 0x000fc00000000000 */
[----:B------:R-:W-:-:S00]  /*1f30*/  NOP ;  /* 0x0000000000007918 */ /* 0x000fc00000000000 */
[----:B------:R-:W-:-:S00]  /*1f40*/  NOP ;  /* 0x0000000000007918 */ /* 0x000fc00000000000 */
[----:B------:R-:W-:-:S00]  /*1f50*/  NOP ;  /* 0x0000000000007918 */ /* 0x000fc00000000000 */
[----:B------:R-:W-:-:S00]  /*1f60*/  NOP ;  /* 0x0000000000007918 */ /* 0x000fc00000000000 */
[----:B------:R-:W-:-:S00]  /*1f70*/  NOP ;  /* 0x0000000000007918 */ /* 0x000fc00000000000 */
.L_x_4:


//--------------------- .nv.shared.matmul_kernel  --------------------------
	.section	.nv.shared.matmul_kernel,"aw",@nobits
	.sectionflags	@""
	.align	16
